	.target	sm_90a

	.elftype	@"ET_EXEC"


//--------------------- .note.nv.tkinfo           --------------------------
	.section	.note.nv.tkinfo,"",@"SHT_NOTE"
	.sectionflags	@"SHF_NOTE_NV_TKINFO"
	.tkinfo
        /*0018*/ 	.word	0x00000002
        /*0030*/ 	.string	""
        /*0030*/ 	.string	"ptxas"
        /*0030*/ 	.string	"Cuda compilation tools, release 13.0, V13.0.88"
        /*0030*/ 	.string	"Build cuda_13.0.r13.0/compiler.36424714_0"
        /*0030*/ 	.string	"-arch sm_90a -m 64 "



//--------------------- .note.nv.cuinfo           --------------------------
	.section	.note.nv.cuinfo,"",@"SHT_NOTE"
	.sectionflags	@"SHF_NOTE_NV_CUINFO"
        /*0018*/ 	.short	0x0002
        /*001a*/ 	.short	0x005a
        /*001c*/ 	.short	0x0082
	.zero		2


//--------------------- .nv.info                  --------------------------
	.section	.nv.info,"",@"SHT_CUDA_INFO"
	.align	4


	//----- nvinfo : EIATTR_REGCOUNT
	.align		4
        /*0000*/ 	.byte	0x04, 0x2f
        /*0002*/ 	.short	(.L_12 - .L_11)
	.align		4
.L_11:
        /*0004*/ 	.word	index@(_ZN7cutlass13device_kernelINS_4gemm6kernel13GemmUniversalIN4cute5tupleIJiiiiEEENS1_10collective13CollectiveMmaINS1_37MainloopSm90TmaGmmaWarpSpecializedFP8ILi4ENS5_IJNS4_1CILi1EEESB_SB_EEENS1_32KernelTmaWarpSpecializedPingpongEEENS5_IJNSA_ILi64EEESF_SF_EEENS_12float_e4m3_tENS5_IJlSB_lEEESH_SI_NS4_8TiledMMAINS4_8MMA_AtomIJNS4_4SM904GMMA30MMA_64x64x32_F32E4M3E4M3_SS_TNILNSM_7ScaleInE1ELSO_1EEEEEENS4_6LayoutISC_NS5_IJNSA_ILi0EEESS_SS_EEEEENS5_IJNS4_10UnderscoreESV_SV_EEEEENS4_13SM90_TMA_LOADENS4_14ComposedLayoutINS4_7SwizzleILi2ELi4ELi3EEENS4_18smem_ptr_flag_bitsILi8EEENSR_INS5_IJNSA_ILi8EEESF_EEENS5_IJSF_SB_EEEEEEEvNS4_8identityESY_S18_vS19_EENS_8epilogue10collective6detail29Sm90TmaWarpSpecializedAdapterINS1C_15DefaultEpilogueISH_SI_SI_NS1B_6thread17LinearCombinationISH_Li1EffLNS1G_9ScaleType4KindE0ELNS_15FloatRoundStyleE2ESH_EENS1_15EpilogueDefaultEEEEEvvEEEEvNT_6ParamsE)
        /*0008*/ 	.word	0x000000a8


	//----- nvinfo : EIATTR_FRAME_SIZE
	.align		4
.L_12:
        /*000c*/ 	.byte	0x04, 0x11
        /*000e*/ 	.short	(.L_14 - .L_13)
	.align		4
.L_13:
        /*0010*/ 	.word	index@(_ZN7cutlass13device_kernelINS_4gemm6kernel13GemmUniversalIN4cute5tupleIJiiiiEEENS1_10collective13CollectiveMmaINS1_37MainloopSm90TmaGmmaWarpSpecializedFP8ILi4ENS5_IJNS4_1CILi1EEESB_SB_EEENS1_32KernelTmaWarpSpecializedPingpongEEENS5_IJNSA_ILi64EEESF_SF_EEENS_12float_e4m3_tENS5_IJlSB_lEEESH_SI_NS4_8TiledMMAINS4_8MMA_AtomIJNS4_4SM904GMMA30MMA_64x64x32_F32E4M3E4M3_SS_TNILNSM_7ScaleInE1ELSO_1EEEEEENS4_6LayoutISC_NS5_IJNSA_ILi0EEESS_SS_EEEEENS5_IJNS4_10UnderscoreESV_SV_EEEEENS4_13SM90_TMA_LOADENS4_14ComposedLayoutINS4_7SwizzleILi2ELi4ELi3EEENS4_18smem_ptr_flag_bitsILi8EEENSR_INS5_IJNSA_ILi8EEESF_EEENS5_IJSF_SB_EEEEEEEvNS4_8identityESY_S18_vS19_EENS_8epilogue10collective6detail29Sm90TmaWarpSpecializedAdapterINS1C_15DefaultEpilogueISH_SI_SI_NS1B_6thread17LinearCombinationISH_Li1EffLNS1G_9ScaleType4KindE0ELNS_15FloatRoundStyleE2ESH_EENS1_15EpilogueDefaultEEEEEvvEEEEvNT_6ParamsE)
        /*0014*/ 	.word	0x00000000


	//----- nvinfo : EIATTR_MIN_STACK_SIZE
	.align		4
.L_14:
        /*0018*/ 	.byte	0x04, 0x12
        /*001a*/ 	.short	(.L_16 - .L_15)
	.align		4
.L_15:
        /*001c*/ 	.word	index@(_ZN7cutlass13device_kernelINS_4gemm6kernel13GemmUniversalIN4cute5tupleIJiiiiEEENS1_10collective13CollectiveMmaINS1_37MainloopSm90TmaGmmaWarpSpecializedFP8ILi4ENS5_IJNS4_1CILi1EEESB_SB_EEENS1_32KernelTmaWarpSpecializedPingpongEEENS5_IJNSA_ILi64EEESF_SF_EEENS_12float_e4m3_tENS5_IJlSB_lEEESH_SI_NS4_8TiledMMAINS4_8MMA_AtomIJNS4_4SM904GMMA30MMA_64x64x32_F32E4M3E4M3_SS_TNILNSM_7ScaleInE1ELSO_1EEEEEENS4_6LayoutISC_NS5_IJNSA_ILi0EEESS_SS_EEEEENS5_IJNS4_10UnderscoreESV_SV_EEEEENS4_13SM90_TMA_LOADENS4_14ComposedLayoutINS4_7SwizzleILi2ELi4ELi3EEENS4_18smem_ptr_flag_bitsILi8EEENSR_INS5_IJNSA_ILi8EEESF_EEENS5_IJSF_SB_EEEEEEEvNS4_8identityESY_S18_vS19_EENS_8epilogue10collective6detail29Sm90TmaWarpSpecializedAdapterINS1C_15DefaultEpilogueISH_SI_SI_NS1B_6thread17LinearCombinationISH_Li1EffLNS1G_9ScaleType4KindE0ELNS_15FloatRoundStyleE2ESH_EENS1_15EpilogueDefaultEEEEEvvEEEEvNT_6ParamsE)
        /*0020*/ 	.word	0x00000000
.L_16:


//--------------------- .nv.compat                --------------------------
	.section	.nv.compat,"",@"SHT_CUDA_COMPAT_INFO"
	.align	4
        /*0000*/ 	.byte	0x02, 0x09, 0x01, 0x00, 0x02, 0x02, 0x04, 0x00, 0x02, 0x05, 0x05, 0x00, 0x03, 0x07, 0x01, 0x01
        /*0010*/ 	.byte	0x02, 0x03, 0x01, 0x00, 0x02, 0x06, 0x01, 0x00, 0x04, 0x0b, 0x08, 0x00, 0x00, 0x00, 0x00, 0x00
        /*0020*/ 	.byte	0x00, 0x00, 0x00, 0x00


//--------------------- .nv.info._ZN7cutlass13device_kernelINS_4gemm6kernel13GemmUniversalIN4cute5tupleIJiiiiEEENS1_10collective13CollectiveMmaINS1_37MainloopSm90TmaGmmaWarpSpecializedFP8ILi4ENS5_IJNS4_1CILi1EEESB_SB_EEENS1_32KernelTmaWarpSpecializedPingpongEEENS5_IJNSA_ILi64EEESF_SF_EEENS_12float_e4m3_tENS5_IJlSB_lEEESH_SI_NS4_8TiledMMAINS4_8MMA_AtomIJNS4_4SM904GMMA30MMA_64x64x32_F32E4M3E4M3_SS_TNILNSM_7ScaleInE1ELSO_1EEEEEENS4_6LayoutISC_NS5_IJNSA_ILi0EEESS_SS_EEEEENS5_IJNS4_10UnderscoreESV_SV_EEEEENS4_13SM90_TMA_LOADENS4_14ComposedLayoutINS4_7SwizzleILi2ELi4ELi3EEENS4_18smem_ptr_flag_bitsILi8EEENSR_INS5_IJNSA_ILi8EEESF_EEENS5_IJSF_SB_EEEEEEEvNS4_8identityESY_S18_vS19_EENS_8epilogue10collective6detail29Sm90TmaWarpSpecializedAdapterINS1C_15DefaultEpilogueISH_SI_SI_NS1B_6thread17LinearCombinationISH_Li1EffLNS1G_9ScaleType4KindE0ELNS_15FloatRoundStyleE2ESH_EENS1_15EpilogueDefaultEEEEEvvEEEEvNT_6ParamsE --------------------------
	.section	.nv.info._ZN7cutlass13device_kernelINS_4gemm6kernel13GemmUniversalIN4cute5tupleIJiiiiEEENS1_10collective13CollectiveMmaINS1_37MainloopSm90TmaGmmaWarpSpecializedFP8ILi4ENS5_IJNS4_1CILi1EEESB_SB_EEENS1_32KernelTmaWarpSpecializedPingpongEEENS5_IJNSA_ILi64EEESF_SF_EEENS_12float_e4m3_tENS5_IJlSB_lEEESH_SI_NS4_8TiledMMAINS4_8MMA_AtomIJNS4_4SM904GMMA30MMA_64x64x32_F32E4M3E4M3_SS_TNILNSM_7ScaleInE1ELSO_1EEEEEENS4_6LayoutISC_NS5_IJNSA_ILi0EEESS_SS_EEEEENS5_IJNS4_10UnderscoreESV_SV_EEEEENS4_13SM90_TMA_LOADENS4_14ComposedLayoutINS4_7SwizzleILi2ELi4ELi3EEENS4_18smem_ptr_flag_bitsILi8EEENSR_INS5_IJNSA_ILi8EEESF_EEENS5_IJSF_SB_EEEEEEEvNS4_8identityESY_S18_vS19_EENS_8epilogue10collective6detail29Sm90TmaWarpSpecializedAdapterINS1C_15DefaultEpilogueISH_SI_SI_NS1B_6thread17LinearCombinationISH_Li1EffLNS1G_9ScaleType4KindE0ELNS_15FloatRoundStyleE2ESH_EENS1_15EpilogueDefaultEEEEEvvEEEEvNT_6ParamsE,"",@"SHT_CUDA_INFO"
	.sectionflags	@""
	.align	4


	//----- nvinfo : EIATTR_CUDA_API_VERSION
	.align		4
        /*0000*/ 	.byte	0x04, 0x37
        /*0002*/ 	.short	(.L_18 - .L_17)
.L_17:
        /*0004*/ 	.word	0x00000082


	//----- nvinfo : EIATTR_KPARAM_INFO
	.align		4
.L_18:
        /*0008*/ 	.byte	0x04, 0x17
        /*000a*/ 	.short	(.L_20 - .L_19)
.L_19:
        /*000c*/ 	.word	0x00000000
        /*0010*/ 	.short	0x0000
        /*0012*/ 	.short	0x0070
        /*0014*/ 	.byte	0x00, 0xf0, 0x01, 0x10


	//----- nvinfo : EIATTR_SPARSE_MMA_MASK
	.align		4
.L_20:
        /*0018*/ 	.byte	0x03, 0x50
        /*001a*/ 	.short	0x0000


	//----- nvinfo : EIATTR_MAXREG_COUNT
	.align		4
        /*001c*/ 	.byte	0x03, 0x1b
        /*001e*/ 	.short	0x00a8


	//----- nvinfo : EIATTR_NUM_BARRIERS
	.align		4
        /*0020*/ 	.byte	0x02, 0x4c
        /*0022*/ 	.byte	0x01
	.zero		1


	//----- nvinfo : EIATTR_MERCURY_ISA_VERSION
	.align		4
        /*0024*/ 	.byte	0x03, 0x5f
        /*0026*/ 	.short	0x0101


	//----- nvinfo : EIATTR_INT_WARP_WIDE_INSTR_OFFSETS
	.align		4
        /*0028*/ 	.byte	0x04, 0x31
        /*002a*/ 	.short	(.L_22 - .L_21)


	//   ....[0]....
.L_21:
        /*002c*/ 	.word	0x00000470


	//   ....[1]....
        /*0030*/ 	.word	0x00000490


	//   ....[2]....
        /*0034*/ 	.word	0x00000510


	//   ....[3]....
        /*0038*/ 	.word	0x00000520


	//   ....[4]....
        /*003c*/ 	.word	0x00000530


	//   ....[5]....
        /*0040*/ 	.word	0x00000550


	//   ....[6]....
        /*0044*/ 	.word	0x000005b0


	//   ....[7]....
        /*0048*/ 	.word	0x000005d0


	//----- nvinfo : EIATTR_COOP_GROUP_MASK_REGIDS
	.align		4
.L_22:
        /*004c*/ 	.byte	0x04, 0x29
        /*004e*/ 	.short	(.L_24 - .L_23)


	//   ....[0]....
.L_23:
        /*0050*/ 	.word	0xffffffff


	//   ....[1]....
        /*0054*/ 	.word	0xffffffff


	//   ....[2]....
        /*0058*/ 	.word	0xffffffff


	//   ....[3]....
        /*005c*/ 	.word	0xffffffff


	//   ....[4]....
        /*0060*/ 	.word	0xffffffff


	//   ....[5]....
        /*0064*/ 	.word	0xffffffff


	//----- nvinfo : EIATTR_COOP_GROUP_INSTR_OFFSETS
	.align		4
.L_24:
        /*0068*/ 	.byte	0x04, 0x28
        /*006a*/ 	.short	(.L_26 - .L_25)


	//   ....[0]....
.L_25:
        /*006c*/ 	.word	0x00000050


	//   ....[1]....
        /*0070*/ 	.word	0x00000080


	//   ....[2]....
        /*0074*/ 	.word	0x00000180


	//   ....[3]....
        /*0078*/ 	.word	0x00000390


	//   ....[4]....
        /*007c*/ 	.word	0x000003d0


	//   ....[5]....
        /*0080*/ 	.word	0x00000410


	//----- nvinfo : EIATTR_REG_RECONFIG
	.align		4
.L_26:
        /*0084*/ 	.byte	0x01, 0x54
	.zero		2


	//----- nvinfo : EIATTR_MBARRIER_INSTR_OFFSETS
	.align		4
        /*0088*/ 	.byte	0x04, 0x39
        /*008a*/ 	.short	(.L_28 - .L_27)


	//   ....[0]....
.L_27:
        /*008c*/ 	.word	0x00000300
        /*0090*/ 	.word	0x000000ff
        /*0094*/ 	.word	0x00000000
        /*0098*/ 	.short	0x0100
        /*009a*/ 	.byte	0x09
	.zero		1


	//   ....[1]....
        /*009c*/ 	.word	0x00000310
        /*00a0*/ 	.word	0x000000ff
        /*00a4*/ 	.word	0x00000020
        /*00a8*/ 	.short	0x0100
        /*00aa*/ 	.byte	0x09
	.zero		1


	//   ....[2]....
        /*00ac*/ 	.word	0x00000320
        /*00b0*/ 	.word	0x000000ff
        /*00b4*/ 	.word	0x00000008
        /*00b8*/ 	.short	0x0100
        /*00ba*/ 	.byte	0x09
	.zero		1


	//   ....[3]....
        /*00bc*/ 	.word	0x00000330
        /*00c0*/ 	.word	0x000000ff
        /*00c4*/ 	.word	0x00000028
        /*00c8*/ 	.short	0x0100
        /*00ca*/ 	.byte	0x09
	.zero		1


	//   ....[4]....
        /*00cc*/ 	.word	0x00000340
        /*00d0*/ 	.word	0x000000ff
        /*00d4*/ 	.word	0x00000010
        /*00d8*/ 	.short	0x0100
        /*00da*/ 	.byte	0x09
	.zero		1


	//   ....[5]....
        /*00dc*/ 	.word	0x00000350
        /*00e0*/ 	.word	0x000000ff
        /*00e4*/ 	.word	0x00000030
        /*00e8*/ 	.short	0x0100
        /*00ea*/ 	.byte	0x09
	.zero		1


	//   ....[6]....
        /*00ec*/ 	.word	0x00000360
        /*00f0*/ 	.word	0x000000ff
        /*00f4*/ 	.word	0x00000018
        /*00f8*/ 	.short	0x0100
        /*00fa*/ 	.byte	0x09
	.zero		1


	//   ....[7]....
        /*00fc*/ 	.word	0x00000370
        /*0100*/ 	.word	0x000000ff
        /*0104*/ 	.word	0x00000038
        /*0108*/ 	.short	0x0100
        /*010a*/ 	.byte	0x09
	.zero		1


	//   ....[8]....
        /*010c*/ 	.word	0x000005f0
        /*0110*/ 	.word	0x000000ff
        /*0114*/ 	.word	0x00000070
        /*0118*/ 	.short	0x0100
        /*011a*/ 	.byte	0x09
	.zero		1


	//   ....[9]....
        /*011c*/ 	.word	0x00000600
        /*0120*/ 	.word	0x000000ff
        /*0124*/ 	.word	0x00000078
        /*0128*/ 	.short	0x0100
        /*012a*/ 	.byte	0x09
	.zero		1


	//   ....[10]....
        /*012c*/ 	.word	0x00000640
        /*0130*/ 	.word	0x000000ff
        /*0134*/ 	.word	0x00000050
        /*0138*/ 	.short	0x0100
        /*013a*/ 	.byte	0x0a
	.zero		1


	//   ....[11]....
        /*013c*/ 	.word	0x00000660
        /*0140*/ 	.word	0x000000ff
        /*0144*/ 	.word	0x00000058
        /*0148*/ 	.short	0x0100
        /*014a*/ 	.byte	0x0a
	.zero		1


	//   ....[12]....
        /*014c*/ 	.word	0x00000670
        /*0150*/ 	.word	0x000000ff
        /*0154*/ 	.word	0x00000060
        /*0158*/ 	.short	0x0100
        /*015a*/ 	.byte	0x0a
	.zero		1


	//   ....[13]....
        /*015c*/ 	.word	0x00000680
        /*0160*/ 	.word	0x000000ff
        /*0164*/ 	.word	0x00000068
        /*0168*/ 	.short	0x0100
        /*016a*/ 	.byte	0x0a
	.zero		1


	//   ....[14]....
        /*016c*/ 	.word	0x000015a0
        /*0170*/ 	.word	0x0000000f
        /*0174*/ 	.word	0xfffffff8
        /*0178*/ 	.short	0x010a
        /*017a*/ 	.byte	0x3f
	.zero		1


	//   ....[15]....
        /*017c*/ 	.word	0x00001880
        /*0180*/ 	.word	0x000000ff
        /*0184*/ 	.word	0x00000000
        /*0188*/ 	.short	0x010a
        /*018a*/ 	.byte	0x04
	.zero		1


	//   ....[16]....
        /*018c*/ 	.word	0x000018c0
        /*0190*/ 	.word	0x000000ff
        /*0194*/ 	.word	0x00000000
        /*0198*/ 	.short	0x010a
        /*019a*/ 	.byte	0x04
	.zero		1


	//   ....[17]....
        /*019c*/ 	.word	0x00001e40
        /*01a0*/ 	.word	0x000000ff
        /*01a4*/ 	.word	0x00000000
        /*01a8*/ 	.short	0x010a
        /*01aa*/ 	.byte	0x08
	.zero		1


	//   ....[18]....
        /*01ac*/ 	.word	0x00001e80
        /*01b0*/ 	.word	0x000000ff
        /*01b4*/ 	.word	0x00000000
        /*01b8*/ 	.short	0x010a
        /*01ba*/ 	.byte	0x08
	.zero		1


	//   ....[19]....
        /*01bc*/ 	.word	0x00002270
        /*01c0*/ 	.word	0x000000ff
        /*01c4*/ 	.word	0x00000000
        /*01c8*/ 	.short	0x0101
        /*01ca*/ 	.byte	0x06
	.zero		1


	//   ....[20]....
        /*01cc*/ 	.word	0x000025d0
        /*01d0*/ 	.word	0x00000055
        /*01d4*/ 	.word	0x00000000
        /*01d8*/ 	.short	0x0101
        /*01da*/ 	.byte	0x21
	.zero		1


	//   ....[21]....
        /*01dc*/ 	.word	0x000026b0
        /*01e0*/ 	.word	0x000000ff
        /*01e4*/ 	.word	0x00000000
        /*01e8*/ 	.short	0x0101
        /*01ea*/ 	.byte	0x04
	.zero		1


	//   ....[22]....
        /*01ec*/ 	.word	0x00002710
        /*01f0*/ 	.word	0x0000000f
        /*01f4*/ 	.word	0x00000008
        /*01f8*/ 	.short	0x010a
        /*01fa*/ 	.byte	0x3f
	.zero		1


	//   ....[23]....
        /*01fc*/ 	.word	0x00004ef0
        /*0200*/ 	.word	0x00000012
        /*0204*/ 	.word	0x00000000
        /*0208*/ 	.short	0x0101
        /*020a*/ 	.byte	0x21
	.zero		1


	//   ....[24]....
        /*020c*/ 	.word	0x00005970
        /*0210*/ 	.word	0x0000000d
        /*0214*/ 	.word	0x00000020
        /*0218*/ 	.short	0x010a
        /*021a*/ 	.byte	0x3f
	.zero		1


	//   ....[25]....
        /*021c*/ 	.word	0x00005ce0
        /*0220*/ 	.word	0x00000003
        /*0224*/ 	.word	0x00000078
        /*0228*/ 	.short	0x0101
        /*022a*/ 	.byte	0x3f
	.zero		1


	//   ....[26]....
        /*022c*/ 	.word	0x00006470
        /*0230*/ 	.word	0x00000005
        /*0234*/ 	.word	0x00000000
        /*0238*/ 	.short	0x010a
        /*023a*/ 	.byte	0x3f
	.zero		1


	//   ....[27]....
        /*023c*/ 	.word	0x000064f0
        /*0240*/ 	.word	0x00000007
        /*0244*/ 	.word	0x00000000
        /*0248*/ 	.short	0x010a
        /*024a*/ 	.byte	0x3f
	.zero		1


	//   ....[28]....
        /*024c*/ 	.word	0x00006580
        /*0250*/ 	.word	0x00000006
        /*0254*/ 	.word	0x00000000
        /*0258*/ 	.short	0x010a
        /*025a*/ 	.byte	0x3f
	.zero		1


	//   ....[29]....
        /*025c*/ 	.word	0x00006610
        /*0260*/ 	.word	0x00000003
        /*0264*/ 	.word	0x00000000
        /*0268*/ 	.short	0x010a
        /*026a*/ 	.byte	0x3f
	.zero		1


	//   ....[30]....
        /*026c*/ 	.word	0x00006670
        /*0270*/ 	.word	0x0000000f
        /*0274*/ 	.word	0xfffffff8
        /*0278*/ 	.short	0x010a
        /*027a*/ 	.byte	0x3f
	.zero		1


	//   ....[31]....
        /*027c*/ 	.word	0x000066d0
        /*0280*/ 	.word	0x0000000b
        /*0284*/ 	.word	0x00000000
        /*0288*/ 	.short	0x010a
        /*028a*/ 	.byte	0x3f
	.zero		1


	//   ....[32]....
        /*028c*/ 	.word	0x00006730
        /*0290*/ 	.word	0x0000000c
        /*0294*/ 	.word	0x00000000
        /*0298*/ 	.short	0x010a
        /*029a*/ 	.byte	0x3f
	.zero		1


	//   ....[33]....
        /*029c*/ 	.word	0x00006780
        /*02a0*/ 	.word	0x0000000f
        /*02a4*/ 	.word	0x00000008
        /*02a8*/ 	.short	0x010a
        /*02aa*/ 	.byte	0x3f
	.zero		1


	//   ....[34]....
        /*02ac*/ 	.word	0x00006850
        /*02b0*/ 	.word	0x0000000d
        /*02b4*/ 	.word	0x00000020
        /*02b8*/ 	.short	0x010a
        /*02ba*/ 	.byte	0x3f
	.zero		1


	//   ....[35]....
        /*02bc*/ 	.word	0x00006930
        /*02c0*/ 	.word	0x00000005
        /*02c4*/ 	.word	0x00000000
        /*02c8*/ 	.short	0x010a
        /*02ca*/ 	.byte	0x3f
	.zero		1


	//   ....[36]....
        /*02cc*/ 	.word	0x00006980
        /*02d0*/ 	.word	0x00000007
        /*02d4*/ 	.word	0x00000000
        /*02d8*/ 	.short	0x010a
        /*02da*/ 	.byte	0x3f
	.zero		1


	//   ....[37]....
        /*02dc*/ 	.word	0x000069d0
        /*02e0*/ 	.word	0x00000006
        /*02e4*/ 	.word	0x00000000
        /*02e8*/ 	.short	0x010a
        /*02ea*/ 	.byte	0x3f
	.zero		1


	//----- nvinfo : EIATTR_NUM_MBARRIERS
	.align		4
.L_28:
        /*02ec*/ 	.byte	0x03, 0x38
        /*02ee*/ 	.short	0x000e


	//----- nvinfo : EIATTR_EXIT_INSTR_OFFSETS
	.align		4
        /*02f0*/ 	.byte	0x04, 0x1c
        /*02f2*/ 	.short	(.L_30 - .L_29)


	//   ....[0]....
.L_29:
        /*02f4*/ 	.word	0x00001200


	//   ....[1]....
        /*02f8*/ 	.word	0x00001260


	//   ....[2]....
        /*02fc*/ 	.word	0x000056a0


	//   ....[3]....
        /*0300*/ 	.word	0x000056d0


	//   ....[4]....
        /*0304*/ 	.word	0x00006660


	//----- nvinfo : EIATTR_MAX_THREADS
	.align		4
.L_30:
        /*0308*/ 	.byte	0x04, 0x05
        /*030a*/ 	.short	(.L_32 - .L_31)
.L_31:
        /*030c*/ 	.word	0x00000180
        /*0310*/ 	.word	0x00000001
        /*0314*/ 	.word	0x00000001


	//----- nvinfo : EIATTR_CRS_STACK_SIZE
	.align		4
.L_32:
        /*0318*/ 	.byte	0x04, 0x1e
        /*031a*/ 	.short	(.L_34 - .L_33)
.L_33:
        /*031c*/ 	.word	0x00000000


	//----- nvinfo : EIATTR_CBANK_PARAM_SIZE
	.align		4
.L_34:
        /*0320*/ 	.byte	0x03, 0x19
        /*0322*/ 	.short	0x0470


	//----- nvinfo : EIATTR_PARAM_CBANK
	.align		4
        /*0324*/ 	.byte	0x04, 0x0a
        /*0326*/ 	.short	(.L_36 - .L_35)
	.align		4
.L_35:
        /*0328*/ 	.word	index@(.nv.constant0._ZN7cutlass13device_kernelINS_4gemm6kernel13GemmUniversalIN4cute5tupleIJiiiiEEENS1_10collective13CollectiveMmaINS1_37MainloopSm90TmaGmmaWarpSpecializedFP8ILi4ENS5_IJNS4_1CILi1EEESB_SB_EEENS1_32KernelTmaWarpSpecializedPingpongEEENS5_IJNSA_ILi64EEESF_SF_EEENS_12float_e4m3_tENS5_IJlSB_lEEESH_SI_NS4_8TiledMMAINS4_8MMA_AtomIJNS4_4SM904GMMA30MMA_64x64x32_F32E4M3E4M3_SS_TNILNSM_7ScaleInE1ELSO_1EEEEEENS4_6LayoutISC_NS5_IJNSA_ILi0EEESS_SS_EEEEENS5_IJNS4_10UnderscoreESV_SV_EEEEENS4_13SM90_TMA_LOADENS4_14ComposedLayoutINS4_7SwizzleILi2ELi4ELi3EEENS4_18smem_ptr_flag_bitsILi8EEENSR_INS5_IJNSA_ILi8EEESF_EEENS5_IJSF_SB_EEEEEEEvNS4_8identityESY_S18_vS19_EENS_8epilogue10collective6detail29Sm90TmaWarpSpecializedAdapterINS1C_15DefaultEpilogueISH_SI_SI_NS1B_6thread17LinearCombinationISH_Li1EffLNS1G_9ScaleType4KindE0ELNS_15FloatRoundStyleE2ESH_EENS1_15EpilogueDefaultEEEEEvvEEEEvNT_6ParamsE)
        /*032c*/ 	.short	0x0210
        /*032e*/ 	.short	0x0470


	//----- nvinfo : EIATTR_SW_WAR
	.align		4
.L_36:
        /*0330*/ 	.byte	0x04, 0x36
        /*0332*/ 	.short	(.L_38 - .L_37)
.L_37:
        /*0334*/ 	.word	0x00000008
.L_38:


//--------------------- .nv.callgraph             --------------------------
	.section	.nv.callgraph,"",@"SHT_CUDA_CALLGRAPH"
	.align	4
	.sectionentsize	8
	.align		4
        /*0000*/ 	.word	0x00000000
	.align		4
        /*0004*/ 	.word	0xffffffff
	.align		4
        /*0008*/ 	.word	0x00000000
	.align		4
        /*000c*/ 	.word	0xfffffffe
	.align		4
        /*0010*/ 	.word	0x00000000
	.align		4
        /*0014*/ 	.word	0xfffffffd
	.align		4
        /*0018*/ 	.word	0x00000000
	.align		4
        /*001c*/ 	.word	0xfffffffc


//--------------------- .nv.constant4             --------------------------
	.section	.nv.constant4,"a",@progbits
	.align	8
	.align		8
.nv.constant4:
        /*0000*/ 	.dword	_ZN40_INTERNAL_c8359a80_4_k_cu_b763ed75_256094cuda3std3__45__cpo5beginE
	.align		8
        /*0008*/ 	.dword	_ZN40_INTERNAL_c8359a80_4_k_cu_b763ed75_256094cuda3std3__45__cpo3endE
	.align		8
        /*0010*/ 	.dword	_ZN40_INTERNAL_c8359a80_4_k_cu_b763ed75_256094cuda3std3__45__cpo6cbeginE
	.align		8
        /*0018*/ 	.dword	_ZN40_INTERNAL_c8359a80_4_k_cu_b763ed75_256094cuda3std3__45__cpo4cendE
	.align		8
        /*0020*/ 	.dword	_ZN40_INTERNAL_c8359a80_4_k_cu_b763ed75_256094cuda3std3__442_GLOBAL__N__c8359a80_4_k_cu_b763ed75_256096ignoreE
	.align		8
        /*0028*/ 	.dword	_ZN40_INTERNAL_c8359a80_4_k_cu_b763ed75_256094cuda3std3__419piecewise_constructE
	.align		8
        /*0030*/ 	.dword	_ZN40_INTERNAL_c8359a80_4_k_cu_b763ed75_256094cuda3std3__48in_placeE
	.align		8
        /*0038*/ 	.dword	_ZN40_INTERNAL_c8359a80_4_k_cu_b763ed75_256094cuda3std6ranges3__45__cpo4swapE
	.align		8
        /*0040*/ 	.dword	_ZN40_INTERNAL_c8359a80_4_k_cu_b763ed75_256094cuda3std6ranges3__45__cpo9iter_moveE
	.align		8
        /*0048*/ 	.dword	_ZN40_INTERNAL_c8359a80_4_k_cu_b763ed75_256094cute7productE
	.align		8
        /*0050*/ 	.dword	_ZN40_INTERNAL_c8359a80_4_k_cu_b763ed75_256094cute1_E


//--------------------- .text._ZN7cutlass13device_kernelINS_4gemm6kernel13GemmUniversalIN4cute5tupleIJiiiiEEENS1_10collective13CollectiveMmaINS1_37MainloopSm90TmaGmmaWarpSpecializedFP8ILi4ENS5_IJNS4_1CILi1EEESB_SB_EEENS1_32KernelTmaWarpSpecializedPingpongEEENS5_IJNSA_ILi64EEESF_SF_EEENS_12float_e4m3_tENS5_IJlSB_lEEESH_SI_NS4_8TiledMMAINS4_8MMA_AtomIJNS4_4SM904GMMA30MMA_64x64x32_F32E4M3E4M3_SS_TNILNSM_7ScaleInE1ELSO_1EEEEEENS4_6LayoutISC_NS5_IJNSA_ILi0EEESS_SS_EEEEENS5_IJNS4_10UnderscoreESV_SV_EEEEENS4_13SM90_TMA_LOADENS4_14ComposedLayoutINS4_7SwizzleILi2ELi4ELi3EEENS4_18smem_ptr_flag_bitsILi8EEENSR_INS5_IJNSA_ILi8EEESF_EEENS5_IJSF_SB_EEEEEEEvNS4_8identityESY_S18_vS19_EENS_8epilogue10collective6detail29Sm90TmaWarpSpecializedAdapterINS1C_15DefaultEpilogueISH_SI_SI_NS1B_6thread17LinearCombinationISH_Li1EffLNS1G_9ScaleType4KindE0ELNS_15FloatRoundStyleE2ESH_EENS1_15EpilogueDefaultEEEEEvvEEEEvNT_6ParamsE --------------------------
	.section	.text._ZN7cutlass13device_kernelINS_4gemm6kernel13GemmUniversalIN4cute5tupleIJiiiiEEENS1_10collective13CollectiveMmaINS1_37MainloopSm90TmaGmmaWarpSpecializedFP8ILi4ENS5_IJNS4_1CILi1EEESB_SB_EEENS1_32KernelTmaWarpSpecializedPingpongEEENS5_IJNSA_ILi64EEESF_SF_EEENS_12float_e4m3_tENS5_IJlSB_lEEESH_SI_NS4_8TiledMMAINS4_8MMA_AtomIJNS4_4SM904GMMA30MMA_64x64x32_F32E4M3E4M3_SS_TNILNSM_7ScaleInE1ELSO_1EEEEEENS4_6LayoutISC_NS5_IJNSA_ILi0EEESS_SS_EEEEENS5_IJNS4_10UnderscoreESV_SV_EEEEENS4_13SM90_TMA_LOADENS4_14ComposedLayoutINS4_7SwizzleILi2ELi4ELi3EEENS4_18smem_ptr_flag_bitsILi8EEENSR_INS5_IJNSA_ILi8EEESF_EEENS5_IJSF_SB_EEEEEEEvNS4_8identityESY_S18_vS19_EENS_8epilogue10collective6detail29Sm90TmaWarpSpecializedAdapterINS1C_15DefaultEpilogueISH_SI_SI_NS1B_6thread17LinearCombinationISH_Li1EffLNS1G_9ScaleType4KindE0ELNS_15FloatRoundStyleE2ESH_EENS1_15EpilogueDefaultEEEEEvvEEEEvNT_6ParamsE,"ax",@progbits
	.align	128
.text._ZN7cutlass13device_kernelINS_4gemm6kernel13GemmUniversalIN4cute5tupleIJiiiiEEENS1_10collective13CollectiveMmaINS1_37MainloopSm90TmaGmmaWarpSpecializedFP8ILi4ENS5_IJNS4_1CILi1EEESB_SB_EEENS1_32KernelTmaWarpSpecializedPingpongEEENS5_IJNSA_ILi64EEESF_SF_EEENS_12float_e4m3_tENS5_IJlSB_lEEESH_SI_NS4_8TiledMMAINS4_8MMA_AtomIJNS4_4SM904GMMA30MMA_64x64x32_F32E4M3E4M3_SS_TNILNSM_7ScaleInE1ELSO_1EEEEEENS4_6LayoutISC_NS5_IJNSA_ILi0EEESS_SS_EEEEENS5_IJNS4_10UnderscoreESV_SV_EEEEENS4_13SM90_TMA_LOADENS4_14ComposedLayoutINS4_7SwizzleILi2ELi4ELi3EEENS4_18smem_ptr_flag_bitsILi8EEENSR_INS5_IJNSA_ILi8EEESF_EEENS5_IJSF_SB_EEEEEEEvNS4_8identityESY_S18_vS19_EENS_8epilogue10collective6detail29Sm90TmaWarpSpecializedAdapterINS1C_15DefaultEpilogueISH_SI_SI_NS1B_6thread17LinearCombinationISH_Li1EffLNS1G_9ScaleType4KindE0ELNS_15FloatRoundStyleE2ESH_EENS1_15EpilogueDefaultEEEEEvvEEEEvNT_6ParamsE:
        .type           _ZN7cutlass13device_kernelINS_4gemm6kernel13GemmUniversalIN4cute5tupleIJiiiiEEENS1_10collective13CollectiveMmaINS1_37MainloopSm90TmaGmmaWarpSpecializedFP8ILi4ENS5_IJNS4_1CILi1EEESB_SB_EEENS1_32KernelTmaWarpSpecializedPingpongEEENS5_IJNSA_ILi64EEESF_SF_EEENS_12float_e4m3_tENS5_IJlSB_lEEESH_SI_NS4_8TiledMMAINS4_8MMA_AtomIJNS4_4SM904GMMA30MMA_64x64x32_F32E4M3E4M3_SS_TNILNSM_7ScaleInE1ELSO_1EEEEEENS4_6LayoutISC_NS5_IJNSA_ILi0EEESS_SS_EEEEENS5_IJNS4_10UnderscoreESV_SV_EEEEENS4_13SM90_TMA_LOADENS4_14ComposedLayoutINS4_7SwizzleILi2ELi4ELi3EEENS4_18smem_ptr_flag_bitsILi8EEENSR_INS5_IJNSA_ILi8EEESF_EEENS5_IJSF_SB_EEEEEEEvNS4_8identityESY_S18_vS19_EENS_8epilogue10collective6detail29Sm90TmaWarpSpecializedAdapterINS1C_15DefaultEpilogueISH_SI_SI_NS1B_6thread17LinearCombinationISH_Li1EffLNS1G_9ScaleType4KindE0ELNS_15FloatRoundStyleE2ESH_EENS1_15EpilogueDefaultEEEEEvvEEEEvNT_6ParamsE,@function
        .size           _ZN7cutlass13device_kernelINS_4gemm6kernel13GemmUniversalIN4cute5tupleIJiiiiEEENS1_10collective13CollectiveMmaINS1_37MainloopSm90TmaGmmaWarpSpecializedFP8ILi4ENS5_IJNS4_1CILi1EEESB_SB_EEENS1_32KernelTmaWarpSpecializedPingpongEEENS5_IJNSA_ILi64EEESF_SF_EEENS_12float_e4m3_tENS5_IJlSB_lEEESH_SI_NS4_8TiledMMAINS4_8MMA_AtomIJNS4_4SM904GMMA30MMA_64x64x32_F32E4M3E4M3_SS_TNILNSM_7ScaleInE1ELSO_1EEEEEENS4_6LayoutISC_NS5_IJNSA_ILi0EEESS_SS_EEEEENS5_IJNS4_10UnderscoreESV_SV_EEEEENS4_13SM90_TMA_LOADENS4_14ComposedLayoutINS4_7SwizzleILi2ELi4ELi3EEENS4_18smem_ptr_flag_bitsILi8EEENSR_INS5_IJNSA_ILi8EEESF_EEENS5_IJSF_SB_EEEEEEEvNS4_8identityESY_S18_vS19_EENS_8epilogue10collective6detail29Sm90TmaWarpSpecializedAdapterINS1C_15DefaultEpilogueISH_SI_SI_NS1B_6thread17LinearCombinationISH_Li1EffLNS1G_9ScaleType4KindE0ELNS_15FloatRoundStyleE2ESH_EENS1_15EpilogueDefaultEEEEEvvEEEEvNT_6ParamsE,(.L_x_139 - _ZN7cutlass13device_kernelINS_4gemm6kernel13GemmUniversalIN4cute5tupleIJiiiiEEENS1_10collective13CollectiveMmaINS1_37MainloopSm90TmaGmmaWarpSpecializedFP8ILi4ENS5_IJNS4_1CILi1EEESB_SB_EEENS1_32KernelTmaWarpSpecializedPingpongEEENS5_IJNSA_ILi64EEESF_SF_EEENS_12float_e4m3_tENS5_IJlSB_lEEESH_SI_NS4_8TiledMMAINS4_8MMA_AtomIJNS4_4SM904GMMA30MMA_64x64x32_F32E4M3E4M3_SS_TNILNSM_7ScaleInE1ELSO_1EEEEEENS4_6LayoutISC_NS5_IJNSA_ILi0EEESS_SS_EEEEENS5_IJNS4_10UnderscoreESV_SV_EEEEENS4_13SM90_TMA_LOADENS4_14ComposedLayoutINS4_7SwizzleILi2ELi4ELi3EEENS4_18smem_ptr_flag_bitsILi8EEENSR_INS5_IJNSA_ILi8EEESF_EEENS5_IJSF_SB_EEEEEEEvNS4_8identityESY_S18_vS19_EENS_8epilogue10collective6detail29Sm90TmaWarpSpecializedAdapterINS1C_15DefaultEpilogueISH_SI_SI_NS1B_6thread17LinearCombinationISH_Li1EffLNS1G_9ScaleType4KindE0ELNS_15FloatRoundStyleE2ESH_EENS1_15EpilogueDefaultEEEEEvvEEEEvNT_6ParamsE)
        .other          _ZN7cutlass13device_kernelINS_4gemm6kernel13GemmUniversalIN4cute5tupleIJiiiiEEENS1_10collective13CollectiveMmaINS1_37MainloopSm90TmaGmmaWarpSpecializedFP8ILi4ENS5_IJNS4_1CILi1EEESB_SB_EEENS1_32KernelTmaWarpSpecializedPingpongEEENS5_IJNSA_ILi64EEESF_SF_EEENS_12float_e4m3_tENS5_IJlSB_lEEESH_SI_NS4_8TiledMMAINS4_8MMA_AtomIJNS4_4SM904GMMA30MMA_64x64x32_F32E4M3E4M3_SS_TNILNSM_7ScaleInE1ELSO_1EEEEEENS4_6LayoutISC_NS5_IJNSA_ILi0EEESS_SS_EEEEENS5_IJNS4_10UnderscoreESV_SV_EEEEENS4_13SM90_TMA_LOADENS4_14ComposedLayoutINS4_7SwizzleILi2ELi4ELi3EEENS4_18smem_ptr_flag_bitsILi8EEENSR_INS5_IJNSA_ILi8EEESF_EEENS5_IJSF_SB_EEEEEEEvNS4_8identityESY_S18_vS19_EENS_8epilogue10collective6detail29Sm90TmaWarpSpecializedAdapterINS1C_15DefaultEpilogueISH_SI_SI_NS1B_6thread17LinearCombinationISH_Li1EffLNS1G_9ScaleType4KindE0ELNS_15FloatRoundStyleE2ESH_EENS1_15EpilogueDefaultEEEEEvvEEEEvNT_6ParamsE,@"STO_CUDA_ENTRY STV_DEFAULT"
_ZN7cutlass13device_kernelINS_4gemm6kernel13GemmUniversalIN4cute5tupleIJiiiiEEENS1_10collective13CollectiveMmaINS1_37MainloopSm90TmaGmmaWarpSpecializedFP8ILi4ENS5_IJNS4_1CILi1EEESB_SB_EEENS1_32KernelTmaWarpSpecializedPingpongEEENS5_IJNSA_ILi64EEESF_SF_EEENS_12float_e4m3_tENS5_IJlSB_lEEESH_SI_NS4_8TiledMMAINS4_8MMA_AtomIJNS4_4SM904GMMA30MMA_64x64x32_F32E4M3E4M3_SS_TNILNSM_7ScaleInE1ELSO_1EEEEEENS4_6LayoutISC_NS5_IJNSA_ILi0EEESS_SS_EEEEENS5_IJNS4_10UnderscoreESV_SV_EEEEENS4_13SM90_TMA_LOADENS4_14ComposedLayoutINS4_7SwizzleILi2ELi4ELi3EEENS4_18smem_ptr_flag_bitsILi8EEENSR_INS5_IJNSA_ILi8EEESF_EEENS5_IJSF_SB_EEEEEEEvNS4_8identityESY_S18_vS19_EENS_8epilogue10collective6detail29Sm90TmaWarpSpecializedAdapterINS1C_15DefaultEpilogueISH_SI_SI_NS1B_6thread17LinearCombinationISH_Li1EffLNS1G_9ScaleType4KindE0ELNS_15FloatRoundStyleE2ESH_EENS1_15EpilogueDefaultEEEEEvvEEEEvNT_6ParamsE:
[----:B------:R-:W-:Y:S01]  /*0000*/  LDC R1, c[0x0][0x28] ;  /* 0x00000a00ff017b82 */ /* 0x000fe20000000800 */
[----:B------:R-:W0:Y:S01]  /*0010*/  S2R R8, SR_TID.X ;  /* 0x0000000000087919 */ /* 0x000e220000002100 */
[----:B------:R-:W-:Y:S01]  /*0020*/  ELECT P0, URZ, PT ;  /* 0x00000000003f782f */ /* 0x000fe20003800000 */
[----:B------:R-:W-:Y:S01]  /*0030*/  BSSY B0, `(.L_x_0) ;  /* 0x0000014000007945 */ /* 0x000fe20003800000 */
[----:B0-----:R-:W-:-:S05]  /*0040*/  SHF.R.U32.HI R0, RZ, 0x5, R8 ;  /* 0x00000005ff007819 */ /* 0x001fca0000011608 */
[----:B------:R-:W0:Y:S02]  /*0050*/  SHFL.IDX PT, R2, R0, RZ, 0x1f ;  /* 0x00001fff00027589 */ /* 0x000e2400000e0000 */
[----:B0-----:R-:W-:Y:S02]  /*0060*/  R2UR UR8, R2 ;  /* 0x00000000020872ca */ /* 0x001fe400000e0000 */
[----:B------:R-:W-:-:S05]  /*0070*/  SHF.R.U32.HI R2, RZ, 0x7, R8 ;  /* 0x00000007ff027819 */ /* 0x000fca0000011608 */
[----:B------:R0:W1:Y:S06]  /*0080*/  SHFL.IDX PT, R3, R2, RZ, 0x1f ;  /* 0x00001fff02037589 */ /* 0x00006c00000e0000 */
[----:B------:R-:W-:Y:S02]  /*0090*/  USHF.R.S32.HI UR4, URZ, 0x1f, UR8 ;  /* 0x0000001f3f047899 */ /* 0x000fe40008011408 */
[----:B------:R-:W-:Y:S02]  /*00a0*/  ISETP.NE.OR P0, PT, RZ, UR8, !P0 ;  /* 0x00000008ff007c0c */ /* 0x000fe4000c705670 */
[----:B------:R-:W-:-:S04]  /*00b0*/  ULEA.HI UR4, UR4, UR8, URZ, 0x2 ;  /* 0x0000000804047291 */ /* 0x000fc8000f8f103f */
[----:B------:R-:W-:-:S04]  /*00c0*/  ULOP3.LUT UR4, UR4, 0xfffffffc, URZ, 0xc0, !UPT ;  /* 0xfffffffc04047892 */ /* 0x000fc8000f8ec03f */
[----:B------:R-:W-:-:S03]  /*00d0*/  UIADD3 UR8, UR8, -UR4, URZ ;  /* 0x8000000408087290 */ /* 0x000fc6000fffe03f */
[----:B0-----:R-:W-:Y:S09]  /*00e0*/  @P0 BRA `(.L_x_1) ;  /* 0x0000000000200947 */ /* 0x001ff20003800000 */
[----:B------:R-:W-:Y:S02]  /*00f0*/  ULDC.64 UR4, c[0x0][0x198] ;  /* 0x0000660000047ab9 */ /* 0x000fe40000000a00 */
[----:B------:R-:W-:Y:S02]  /*0100*/  UIADD3 UR6, UP0, UR4, 0xf0, URZ ;  /* 0x000000f004067890 */ /* 0x000fe4000ff1e03f */
[----:B------:R-:W-:Y:S02]  /*0110*/  UIADD3 UR4, UP1, UR4, 0x1f0, URZ ;  /* 0x000001f004047890 */ /* 0x000fe4000ff3e03f */
[----:B------:R-:W-:Y:S02]  /*0120*/  UIADD3.X UR7, URZ, UR5, URZ, UP0, !UPT ;  /* 0x000000053f077290 */ /* 0x000fe400087fe43f */
[----:B------:R-:W-:-:S07]  /*0130*/  UIADD3.X UR5, URZ, UR5, URZ, UP1, !UPT ;  /* 0x000000053f057290 */ /* 0x000fce0008ffe43f */
[----:B------:R0:W-:Y:S02]  /*0140*/  UTMACCTL.PF [UR6] ;  /* 0x00000000060079b9 */ /* 0x0001e40008040000 */
[----:B------:R0:W-:Y:S02]  /*0150*/  UTMACCTL.PF [UR4] ;  /* 0x00000000040079b9 */ /* 0x0001e40008040000 */
[----:B0-----:R-:W-:Y:S01]  /*0160*/  NOP ;  /* 0x0000000000007918 */ /* 0x001fe20000000000 */
.L_x_1:
[----:B------:R-:W-:Y:S05]  /*0170*/  BSYNC B0 ;  /* 0x0000000000007941 */ /* 0x000fea0003800000 */
.L_x_0:
[----:B------:R-:W0:Y:S01]  /*0180*/  SHFL.IDX PT, R4, R0, RZ, 0x1f ;  /* 0x00001fff00047589 */ /* 0x000e2200000e0000 */
[----:B-1----:R-:W-:Y:S01]  /*0190*/  R2UR UR16, R3 ;  /* 0x00000000031072ca */ /* 0x002fe200000e0000 */
[----:B------:R-:W-:-:S04]  /*01a0*/  UISETP.NE.AND UP0, UPT, UR8, 0x3, UPT ;  /* 0x000000030800788c */ /* 0x000fc8000bf05270 */
[----:B------:R-:W-:-:S08]  /*01b0*/  UISETP.EQ.OR UP0, UPT, UR8, URZ, !UP0 ;  /* 0x0000003f0800728c */ /* 0x000fd0000c702670 */
[----:B------:R-:W-:Y:S02]  /*01c0*/  UIADD3 UR24, UR16, -0x1, URZ ;  /* 0xffffffff10187890 */ /* 0x000fe4000fffe03f */
[----:B------:R-:W-:Y:S02]  /*01d0*/  UISETP.EQ.AND UP0, UPT, UR16, URZ, UP0 ;  /* 0x0000003f1000728c */ /* 0x000fe40008702270 */
[----:B------:R-:W-:Y:S02]  /*01e0*/  UISETP.GE.U32.AND UP1, UPT, UR24, 0x2, UPT ;  /* 0x000000021800788c */ /* 0x000fe4000bf26070 */
[----:B------:R-:W-:Y:S01]  /*01f0*/  USEL UR13, URZ, 0x1, !UP0 ;  /* 0x000000013f0d7887 */ /* 0x000fe2000c000000 */
[----:B0-----:R-:W-:-:S03]  /*0200*/  ISETP.NE.AND P0, PT, R4, RZ, PT ;  /* 0x000000ff0400720c */ /* 0x001fc60003f05270 */
[----:B------:R-:W-:-:S10]  /*0210*/  USEL UR13, UR13, 0x2, UP1 ;  /* 0x000000020d0d7887 */ /* 0x000fd40008800000 */
[----:B------:R-:W-:Y:S05]  /*0220*/  @P0 BRA `(.L_x_2) ;  /* 0x0000000000580947 */ /* 0x000fea0003800000 */
[----:B------:R-:W0:Y:S01]  /*0230*/  S2UR UR9, SR_CgaCtaId ;  /* 0x00000000000979c3 */ /* 0x000e220000008800 */
[----:B------:R-:W-:Y:S01]  /*0240*/  UMOV UR4, 0x400 ;  /* 0x0000040000047882 */ /* 0x000fe20000000000 */
[----:B------:R-:W-:Y:S01]  /*0250*/  UMOV UR5, 0x1 ;  /* 0x0000000100057882 */ /* 0x000fe20000000000 */
[----:B------:R-:W-:Y:S01]  /*0260*/  UMOV UR6, 0x80 ;  /* 0x0000008000067882 */ /* 0x000fe20000000000 */
[----:B------:R-:W-:Y:S01]  /*0270*/  ELECT P0, URZ, PT ;  /* 0x00000000003f782f */ /* 0x000fe20003800000 */
[----:B------:R-:W-:-:S04]  /*0280*/  UIADD3 UR6, -UR6, 0x100000, URZ ;  /* 0x0010000006067890 */ /* 0x000fc8000fffe13f */
[----:B------:R-:W-:Y:S02]  /*0290*/  USHF.L.U32 UR7, UR6, 0xb, URZ ;  /* 0x0000000b06077899 */ /* 0x000fe4000800063f */
[----:B------:R-:W-:Y:S02]  /*02a0*/  USHF.L.U32 UR6, UR6, 0x1, URZ ;  /* 0x0000000106067899 */ /* 0x000fe4000800063f */
[----:B0-----:R-:W-:Y:S02]  /*02b0*/  ULEA UR9, UR9, UR4, 0x18 ;  /* 0x0000000409097291 */ /* 0x001fe4000f8ec03f */
[----:B------:R-:W-:-:S04]  /*02c0*/  UIADD3 UR4, -UR5, 0x100000, URZ ;  /* 0x0010000005047890 */ /* 0x000fc8000fffe13f */
[----:B------:R-:W-:Y:S02]  /*02d0*/  USHF.L.U32 UR5, UR4, 0xb, URZ ;  /* 0x0000000b04057899 */ /* 0x000fe4000800063f */
[----:B------:R-:W-:Y:S01]  /*02e0*/  USHF.L.U32 UR4, UR4, 0x1, URZ ;  /* 0x0000000104047899 */ /* 0x000fe2000800063f */
[----:B------:R-:W0:Y:S11]  /*02f0*/  FENCE.VIEW.ASYNC.S ;  /* 0x00000000000073c6 */ /* 0x000e360000000000 */
[----:B0-----:R0:W1:Y:S01]  /*0300*/  SYNCS.EXCH.64 URZ, [UR9], UR4 ;  /* 0x00000004093f75b2 */ /* 0x0010620008000100 */
[----:B------:R0:W2:Y:S01]  /*0310*/  SYNCS.EXCH.64 URZ, [UR9+0x20], UR6 ;  /* 0x00002006093f75b2 */ /* 0x0000a20008000100 */
[----:B------:R0:W3:Y:S01]  /*0320*/  SYNCS.EXCH.64 URZ, [UR9+0x8], UR4 ;  /* 0x00000804093f75b2 */ /* 0x0000e20008000100 */
[----:B------:R0:W4:Y:S01]  /*0330*/  SYNCS.EXCH.64 URZ, [UR9+0x28], UR6 ;  /* 0x00002806093f75b2 */ /* 0x0001220008000100 */
[----:B------:R0:W0:Y:S01]  /*0340*/  SYNCS.EXCH.64 URZ, [UR9+0x10], UR4 ;  /* 0x00001004093f75b2 */ /* 0x0000220008000100 */
[----:B------:R0:W0:Y:S01]  /*0350*/  SYNCS.EXCH.64 URZ, [UR9+0x30], UR6 ;  /* 0x00003006093f75b2 */ /* 0x0000220008000100 */
[----:B------:R0:W0:Y:S01]  /*0360*/  SYNCS.EXCH.64 URZ, [UR9+0x18], UR4 ;  /* 0x00001804093f75b2 */ /* 0x0000220008000100 */
[----:B------:R0:W0:Y:S01]  /*0370*/  SYNCS.EXCH.64 URZ, [UR9+0x38], UR6 ;  /* 0x00003806093f75b2 */ /* 0x0000220008000100 */
[----:B------:R-:W-:Y:S01]  /*0380*/  NOP ;  /* 0x0000000000007918 */ /* 0x000fe20000000000 */
.L_x_2:
[----:B------:R-:W5:Y:S01]  /*0390*/  SHFL.IDX PT, R4, R0, RZ, 0x1f ;  /* 0x00001fff00047589 */ /* 0x000f6200000e0000 */
[----:B------:R-:W-:Y:S01]  /*03a0*/  ELECT P0, URZ, PT ;  /* 0x00000000003f782f */ /* 0x000fe20003800000 */
[----:B------:R-:W-:Y:S01]  /*03b0*/  NOP ;  /* 0x0000000000007918 */ /* 0x000fe20000000000 */
[----:B------:R-:W-:Y:S01]  /*03c0*/  ELECT P1, URZ, PT ;  /* 0x00000000003f782f */ /* 0x000fe20003820000 */
[----:B------:R-:W1:Y:S01]  /*03d0*/  SHFL.IDX PT, R3, R0, RZ, 0x1f ;  /* 0x00001fff00037589 */ /* 0x000e6200000e0000 */
[----:B0-----:R-:W-:Y:S01]  /*03e0*/  UMOV UR4, 0x20 ;  /* 0x0000002000047882 */ /* 0x001fe20000000000 */
[----:B------:R-:W-:Y:S01]  /*03f0*/  UMOV UR12, 0x80 ;  /* 0x00000080000c7882 */ /* 0x000fe20000000000 */
[----:B------:R-:W-:Y:S01]  /*0400*/  NOP ;  /* 0x0000000000007918 */ /* 0x000fe20000000000 */
[----:B------:R0:W0:Y:S01]  /*0410*/  SHFL.IDX PT, R15, R2, RZ, 0x1f ;  /* 0x00001fff020f7589 */ /* 0x00002200000e0000 */
[----:B------:R-:W-:Y:S01]  /*0420*/  ULDC.64 UR22, c[0x0][0x208] ;  /* 0x0000820000167ab9 */ /* 0x000fe20000000a00 */
[----:B-----5:R-:W-:-:S02]  /*0430*/  ISETP.NE.OR P0, PT, R4, RZ, !P0 ;  /* 0x000000ff0400720c */ /* 0x020fc40004705670 */
[----:B-1----:R-:W-:Y:S02]  /*0440*/  ISETP.NE.OR P1, PT, R3, RZ, !P1 ;  /* 0x000000ff0300720c */ /* 0x002fe40004f25670 */
[----:B------:R-:W-:-:S04]  /*0450*/  SHF.R.S32.HI R3, RZ, 0x1f, R8 ;  /* 0x0000001fff037819 */ /* 0x000fc80000011408 */
[----:B------:R-:W-:-:S05]  /*0460*/  LEA.HI R3, R3, R8, RZ, 0x7 ;  /* 0x0000000803037211 */ /* 0x000fca00078f38ff */
[----:B------:R-:W-:Y:S01]  /*0470*/  VOTEU.ALL UP0, P0 ;  /* 0x00000000003f7886 */ /* 0x000fe20000000000 */
[----:B------:R-:W-:Y:S01]  /*0480*/  LOP3.LUT R3, R3, 0xffffff80, RZ, 0xc0, !PT ;  /* 0xffffff8003037812 */ /* 0x000fe200078ec0ff */
[----:B------:R-:W-:-:S03]  /*0490*/  VOTEU.ALL UP1, P1 ;  /* 0x00000000003f7886 */ /* 0x000fc60000820000 */
[----:B------:R-:W1:Y:S01]  /*04a0*/  @!UP0 S2UR UR7, SR_CgaCtaId ;  /* 0x00000000000789c3 */ /* 0x000e620000008800 */
[----:B------:R-:W-:Y:S01]  /*04b0*/  @!UP0 UMOV UR6, 0x400 ;  /* 0x0000040000068882 */ /* 0x000fe20000000000 */
[----:B------:R-:W-:-:S04]  /*04c0*/  @!UP0 UIADD3 UR4, -UR4, 0x100000, URZ ;  /* 0x0010000004048890 */ /* 0x000fc8000fffe13f */
[----:B------:R-:W-:Y:S02]  /*04d0*/  @!UP0 USHF.L.U32 UR5, UR4, 0xb, URZ ;  /* 0x0000000b04058899 */ /* 0x000fe4000800063f */
[----:B------:R-:W-:Y:S01]  /*04e0*/  @!UP0 USHF.L.U32 UR4, UR4, 0x1, URZ ;  /* 0x0000000104048899 */ /* 0x000fe2000800063f */
[----:B------:R-:W-:Y:S01]  /*04f0*/  IMAD.IADD R14, R8, 0x1, -R3 ;  /* 0x00000001080e7824 */ /* 0x000fe200078e0a03 */
[----:B------:R-:W-:Y:S01]  /*0500*/  @!UP1 UMOV UR10, 0x400 ;  /* 0x00000400000a9882 */ /* 0x000fe20000000000 */
[----:B------:R-:W-:Y:S01]  /*0510*/  VOTEU.ALL UP2, P1 ;  /* 0x00000000003f7886 */ /* 0x000fe20000840000 */
[----:B------:R-:W-:Y:S01]  /*0520*/  VOTEU.ALL UP3, P1 ;  /* 0x00000000003f7886 */ /* 0x000fe20000860000 */
[----:B------:R-:W-:Y:S01]  /*0530*/  VOTEU.ALL UP4, P1 ;  /* 0x00000000003f7886 */ /* 0x000fe20000880000 */
[----:B------:R-:W5:Y:S01]  /*0540*/  @!UP1 S2UR UR11, SR_CgaCtaId ;  /* 0x00000000000b99c3 */ /* 0x000f620000008800 */
[----:B------:R-:W-:Y:S01]  /*0550*/  VOTEU.ALL UP5, P1 ;  /* 0x00000000003f7886 */ /* 0x000fe200008a0000 */
[----:B------:R-:W-:Y:S01]  /*0560*/  ISETP.NE.AND P1, PT, RZ, UR16, PT ;  /* 0x00000010ff007c0c */ /* 0x000fe2000bf25270 */
[----:B-1----:R-:W-:-:S02]  /*0570*/  @!UP0 ULEA UR9, UR7, UR6, 0x18 ;  /* 0x0000000607098291 */ /* 0x002fc4000f8ec03f */
[----:B------:R-:W-:-:S04]  /*0580*/  @!UP1 UIADD3 UR6, -UR12, 0x100000, URZ ;  /* 0x001000000c069890 */ /* 0x000fc8000fffe13f */
[----:B------:R-:W-:Y:S02]  /*0590*/  @!UP1 USHF.L.U32 UR7, UR6, 0xb, URZ ;  /* 0x0000000b06079899 */ /* 0x000fe4000800063f */
[----:B------:R-:W-:Y:S01]  /*05a0*/  @!UP1 USHF.L.U32 UR6, UR6, 0x1, URZ ;  /* 0x0000000106069899 */ /* 0x000fe2000800063f */
[----:B------:R-:W-:Y:S01]  /*05b0*/  VOTEU.ALL UP0, P0 ;  /* 0x00000000003f7886 */ /* 0x000fe20000000000 */
[----:B-----5:R-:W-:Y:S01]  /*05c0*/  @!UP1 ULEA UR10, UR11, UR10, 0x18 ;  /* 0x0000000a0b0a9291 */ /* 0x020fe2000f8ec03f */
[----:B------:R-:W-:Y:S01]  /*05d0*/  VOTEU.ALL UP1, P0 ;  /* 0x00000000003f7886 */ /* 0x000fe20000020000 */
[----:B------:R-:W1:Y:S02]  /*05e0*/  FENCE.VIEW.ASYNC.S ;  /* 0x00000000000073c6 */ /* 0x000e640000000000 */
[----:B-1----:R-:W2:Y:S02]  /*05f0*/  @!UP0 SYNCS.EXCH.64 URZ, [UR9+0x70], UR4 ;  /* 0x00007004093f85b2 */ /* 0x002ea40008000100 */
[----:B------:R1:W2:Y:S01]  /*0600*/  @!UP1 SYNCS.EXCH.64 URZ, [UR9+0x78], UR4 ;  /* 0x00007804093f95b2 */ /* 0x0002a20008000100 */
[----:B------:R-:W-:Y:S01]  /*0610*/  NOP ;  /* 0x0000000000007918 */ /* 0x000fe20000000000 */
[----:B-1----:R-:W-:-:S02]  /*0620*/  ULDC.64 UR4, c[0x0][0x598] ;  /* 0x0001660000047ab9 */ /* 0x002fc40000000a00 */
[----:B------:R-:W-:Y:S02]  /*0630*/  ISETP.NE.U32.AND P0, PT, RZ, UR4, PT ;  /* 0x00000004ff007c0c */ /* 0x000fe4000bf05070 */
[----:B------:R1:W2:Y:S02]  /*0640*/  @!UP2 SYNCS.EXCH.64 URZ, [UR10+0x50], UR6 ;  /* 0x000050060a3fa5b2 */ /* 0x0002a40008000100 */
[----:B------:R-:W-:Y:S01]  /*0650*/  ISETP.NE.AND.EX P0, PT, RZ, UR5, PT, P0 ;  /* 0x00000005ff007c0c */ /* 0x000fe2000bf05300 */
[----:B------:R1:W2:Y:S01]  /*0660*/  @!UP3 SYNCS.EXCH.64 URZ, [UR10+0x58], UR6 ;  /* 0x000058060a3fb5b2 */ /* 0x0002a20008000100 */
[----:B------:R1:W2:Y:S01]  /*0670*/  @!UP4 SYNCS.EXCH.64 URZ, [UR10+0x60], UR6 ;  /* 0x000060060a3fc5b2 */ /* 0x0002a20008000100 */
[----:B------:R1:W2:Y:S01]  /*0680*/  @!UP5 SYNCS.EXCH.64 URZ, [UR10+0x68], UR6 ;  /* 0x000068060a3fd5b2 */ /* 0x0002a20008000100 */
[----:B------:R-:W-:Y:S01]  /*0690*/  NOP ;  /* 0x0000000000007918 */ /* 0x000fe20000000000 */
[----:B--234-:R-:W-:Y:S08]  /*06a0*/  BAR.SYNC.DEFER_BLOCKING 0x0 ;  /* 0x0000000000007b1d */ /* 0x01cff00000010000 */
[----:B01----:R-:W-:Y:S05]  /*06b0*/  @!P0 BRA `(.L_x_3) ;  /* 0x00000000001c8947 */ /* 0x003fea0003800000 */
[----:B------:R-:W0:Y:S02]  /*06c0*/  LDC.64 R2, c[0x0][0x598] ;  /* 0x00016600ff027b82 */ /* 0x000e240000000a00 */
[----:B0-----:R-:W2:Y:S02]  /*06d0*/  LDG.E.64 R2, desc[UR22][R2.64] ;  /* 0x0000001602027981 */ /* 0x001ea4000c1e1b00 */
[----:B--2---:R-:W-:-:S04]  /*06e0*/  ISETP.NE.U32.AND P0, PT, R2, RZ, PT ;  /* 0x000000ff0200720c */ /* 0x004fc80003f05070 */
[----:B------:R-:W-:-:S13]  /*06f0*/  ISETP.NE.AND.EX P0, PT, R3, RZ, PT, P0 ;  /* 0x000000ff0300720c */ /* 0x000fda0003f05300 */
[----:B------:R-:W-:Y:S05]  /*0700*/  @!P0 BRA `(.L_x_3) ;  /* 0x0000000000088947 */ /* 0x000fea0003800000 */
[----:B------:R2:W5:Y:S01]  /*0710*/  LD.E R6, desc[UR22][R2.64] ;  /* 0x0000001602067980 */ /* 0x000562000c101900 */
[----:B------:R-:W-:Y:S05]  /*0720*/  BRA `(.L_x_4) ;  /* 0x0000000000207947 */ /* 0x000fea0003800000 */
.L_x_3:
[----:B------:R-:W-:Y:S02]  /*0730*/  ULDC.64 UR4, c[0x0][0x588] ;  /* 0x0001620000047ab9 */ /* 0x000fe40000000a00 */
[----:B------:R-:W-:-:S04]  /*0740*/  ISETP.NE.U32.AND P0, PT, RZ, UR4, PT ;  /* 0x00000004ff007c0c */ /* 0x000fc8000bf05070 */
[----:B------:R-:W-:-:S13]  /*0750*/  ISETP.NE.AND.EX P0, PT, RZ, UR5, PT, P0 ;  /* 0x00000005ff007c0c */ /* 0x000fda000bf05300 */
[----:B------:R-:W-:Y:S05]  /*0760*/  @!P0 BRA `(.L_x_5) ;  /* 0x00000000000c8947 */ /* 0x000fea0003800000 */
[----:B------:R-:W0:Y:S02]  /*0770*/  LDC.64 R6, c[0x0][0x588] ;  /* 0x00016200ff067b82 */ /* 0x000e240000000a00 */
[----:B0-----:R1:W5:Y:S01]  /*0780*/  LDG.E R6, desc[UR22][R6.64] ;  /* 0x0000001606067981 */ /* 0x001362000c1e1900 */
[----:B------:R-:W-:Y:S05]  /*0790*/  BRA `(.L_x_4) ;  /* 0x0000000000047947 */ /* 0x000fea0003800000 */
.L_x_5:
[----:B------:R-:W0:Y:S02]  /*07a0*/  LDC R6, c[0x0][0x580] ;  /* 0x00016000ff067b82 */ /* 0x000e240000000800 */
.L_x_4:
[----:B------:R-:W-:Y:S02]  /*07b0*/  ULDC.64 UR4, c[0x0][0x5a0] ;  /* 0x0001680000047ab9 */ /* 0x000fe40000000a00 */
[----:B------:R-:W-:-:S04]  /*07c0*/  ISETP.NE.U32.AND P0, PT, RZ, UR4, PT ;  /* 0x00000004ff007c0c */ /* 0x000fc8000bf05070 */
[----:B------:R-:W-:-:S13]  /*07d0*/  ISETP.NE.AND.EX P0, PT, RZ, UR5, PT, P0 ;  /* 0x00000005ff007c0c */ /* 0x000fda000bf05300 */
[----:B------:R-:W-:Y:S05]  /*07e0*/  @!P0 BRA `(.L_x_6) ;  /* 0x00000000001c8947 */ /* 0x000fea0003800000 */
[----:B--2---:R-:W2:Y:S02]  /*07f0*/  LDC.64 R2, c[0x0][0x5a0] ;  /* 0x00016800ff027b82 */ /* 0x004ea40000000a00 */
[----:B--2---:R-:W2:Y:S02]  /*0800*/  LDG.E.64 R2, desc[UR22][R2.64] ;  /* 0x0000001602027981 */ /* 0x004ea4000c1e1b00 */
[----:B--2---:R-:W-:-:S04]  /*0810*/  ISETP.NE.U32.AND P0, PT, R2, RZ, PT ;  /* 0x000000ff0200720c */ /* 0x004fc80003f05070 */
[----:B------:R-:W-:-:S13]  /*0820*/  ISETP.NE.AND.EX P0, PT, R3, RZ, PT, P0 ;  /* 0x000000ff0300720c */ /* 0x000fda0003f05300 */
[----:B------:R-:W-:Y:S05]  /*0830*/  @!P0 BRA `(.L_x_6) ;  /* 0x0000000000088947 */ /* 0x000fea0003800000 */
[----:B-1----:R4:W5:Y:S01]  /*0840*/  LD.E R7, desc[UR22][R2.64] ;  /* 0x0000001602077980 */ /* 0x002962000c101900 */
[----:B------:R-:W-:Y:S05]  /*0850*/  BRA `(.L_x_7) ;  /* 0x0000000000207947 */ /* 0x000fea0003800000 */
.L_x_6:
[----:B------:R-:W-:Y:S02]  /*0860*/  ULDC.64 UR4, c[0x0][0x590] ;  /* 0x0001640000047ab9 */ /* 0x000fe40000000a00 */
[----:B------:R-:W-:-:S04]  /*0870*/  ISETP.NE.U32.AND P0, PT, RZ, UR4, PT ;  /* 0x00000004ff007c0c */ /* 0x000fc8000bf05070 */
[----:B------:R-:W-:-:S13]  /*0880*/  ISETP.NE.AND.EX P0, PT, RZ, UR5, PT, P0 ;  /* 0x00000005ff007c0c */ /* 0x000fda000bf05300 */
[----:B------:R-:W-:Y:S05]  /*0890*/  @!P0 BRA `(.L_x_8) ;  /* 0x00000000000c8947 */ /* 0x000fea0003800000 */
[----:B--2---:R-:W1:Y:S02]  /*08a0*/  LDC.64 R2, c[0x0][0x590] ;  /* 0x00016400ff027b82 */ /* 0x004e640000000a00 */
[----:B-1----:R3:W5:Y:S01]  /*08b0*/  LDG.E R7, desc[UR22][R2.64] ;  /* 0x0000001602077981 */ /* 0x002762000c1e1900 */
[----:B------:R-:W-:Y:S05]  /*08c0*/  BRA `(.L_x_7) ;  /* 0x0000000000047947 */ /* 0x000fea0003800000 */
.L_x_8:
[----:B-1----:R-:W1:Y:S02]  /*08d0*/  LDC R7, c[0x0][0x584] ;  /* 0x00016100ff077b82 */ /* 0x002e640000000800 */
.L_x_7:
[----:B------:R-:W0:Y:S01]  /*08e0*/  S2UR UR11, SR_CTAID.Y ;  /* 0x00000000000b79c3 */ /* 0x000e220000002600 */
[----:B------:R-:W-:Y:S01]  /*08f0*/  ULDC UR5, c[0x0][0x65c] ;  /* 0x0001970000057ab9 */ /* 0x000fe20000000800 */
[----:B------:R-:W-:Y:S01]  /*0900*/  UISETP.NE.AND UP0, UPT, UR16, 0x2, UPT ;  /* 0x000000021000788c */ /* 0x000fe2000bf05270 */
[----:B------:R-:W-:Y:S01]  /*0910*/  PRMT R9, RZ, 0x7610, R9 ;  /* 0x00007610ff097816 */ /* 0x000fe20000000009 */
[----:B------:R-:W-:Y:S01]  /*0920*/  UISETP.NE.AND UP2, UPT, UR5, 0x1, UPT ;  /* 0x000000010500788c */ /* 0x000fe2000bf45270 */
[----:B------:R-:W-:-:S03]  /*0930*/  IMAD.MOV.U32 R4, RZ, RZ, -0x1 ;  /* 0xffffffffff047424 */ /* 0x000fc600078e00ff */
[----:B------:R-:W0:Y:S07]  /*0940*/  S2UR UR4, SR_CTAID.X ;  /* 0x00000000000479c3 */ /* 0x000e2e0000002500 */
[----:B------:R-:W-:Y:S01]  /*0950*/  @UP2 ULDC UR14, c[0x0][0x10] ;  /* 0x00000400000e2ab9 */ /* 0x000fe20000000800 */
[----:B------:R-:W-:Y:S01]  /*0960*/  @UP2 UMOV UR7, URZ ;  /* 0x0000003f00072c82 */ /* 0x000fe20008000000 */
[----:B------:R-:W-:Y:S01]  /*0970*/  @UP2 UMOV UR5, URZ ;  /* 0x0000003f00052c82 */ /* 0x000fe20008000000 */
[----:B------:R-:W-:Y:S01]  /*0980*/  @!UP2 ULDC UR10, c[0x0][0xc] ;  /* 0x00000300000aaab9 */ /* 0x000fe20000000800 */
[----:B--234-:R-:W2:Y:S01]  /*0990*/  LDC.64 R2, c[0x0][0x650] ;  /* 0x00019400ff027b82 */ /* 0x01cea20000000a00 */
[----:B0-----:R-:W-:-:S02]  /*09a0*/  @UP2 UMOV UR9, UR11 ;  /* 0x0000000b00092c82 */ /* 0x001fc40008000000 */
[----:B------:R-:W-:Y:S01]  /*09b0*/  @UP2 UMOV UR6, UR9 ;  /* 0x0000000900062c82 */ /* 0x000fe20008000000 */
[----:B------:R-:W-:Y:S01]  /*09c0*/  @!UP2 UMOV UR9, UR11 ;  /* 0x0000000b0009ac82 */ /* 0x000fe20008000000 */
[----:B------:R-:W-:-:S03]  /*09d0*/  @UP2 UIMAD.WIDE.U32 UR14, UR4, UR14, UR6 ;  /* 0x0000000e040e22a5 */ /* 0x000fc6000f8e0006 */
[----:B------:R-:W-:Y:S01]  /*09e0*/  ULDC UR6, c[0x0][0xc] ;  /* 0x0000030000067ab9 */ /* 0x000fe20000000800 */
[----:B------:R-:W-:Y:S01]  /*09f0*/  @UP2 UIADD3 UR15, UR15, UR5, URZ ;  /* 0x000000050f0f2290 */ /* 0x000fe2000fffe03f */
[----:B------:R-:W-:Y:S02]  /*0a00*/  ULDC UR7, c[0x0][0x10] ;  /* 0x0000040000077ab9 */ /* 0x000fe40000000800 */
[----:B------:R-:W-:Y:S01]  /*0a10*/  UMOV UR5, URZ ;  /* 0x0000003f00057c82 */ /* 0x000fe20008000000 */
[----:B------:R-:W-:Y:S02]  /*0a20*/  UIMAD.WIDE.U32 UR6, UR6, UR7, URZ ;  /* 0x00000007060672a5 */ /* 0x000fe4000f8e003f */
[----:B------:R-:W-:Y:S01]  /*0a30*/  @!UP2 UIMAD.WIDE.U32 UR10, UR10, UR9, UR4 ;  /* 0x000000090a0aa2a5 */ /* 0x000fe2000f8e0004 */
[----:B------:R-:W-:Y:S02]  /*0a40*/  ULDC UR12, c[0x0][0x14] ;  /* 0x00000500000c7ab9 */ /* 0x000fe40000000800 */
[----:B------:R-:W-:-:S02]  /*0a50*/  UIMAD.WIDE.U32 UR20, UR6, UR12, URZ ;  /* 0x0000000c061472a5 */ /* 0x000fc4000f8e003f */
[----:B------:R-:W-:Y:S02]  /*0a60*/  UIMAD UR7, UR7, UR12, URZ ;  /* 0x0000000c070772a4 */ /* 0x000fe4000f8e023f */
[----:B------:R-:W-:Y:S01]  /*0a70*/  @!UP2 UMOV UR14, UR10 ;  /* 0x0000000a000eac82 */ /* 0x000fe20008000000 */
[----:B------:R-:W-:Y:S01]  /*0a80*/  @!UP2 UMOV UR15, UR11 ;  /* 0x0000000b000fac82 */ /* 0x000fe20008000000 */
[----:B------:R-:W-:Y:S02]  /*0a90*/  UIADD3 UR7, UR21, UR7, URZ ;  /* 0x0000000715077290 */ /* 0x000fe4000fffe03f */
[----:B------:R-:W-:-:S04]  /*0aa0*/  UIADD3 UR6, UP1, UR14, UR20, URZ ;  /* 0x000000140e067290 */ /* 0x000fc8000ff3e03f */
[----:B------:R-:W-:Y:S02]  /*0ab0*/  UIADD3.X UR10, UR15, UR7, URZ, UP1, !UPT ;  /* 0x000000070f0a7290 */ /* 0x000fe40008ffe43f */
[----:B------:R-:W-:Y:S02]  /*0ac0*/  USEL UR6, UR6, UR14, !UP0 ;  /* 0x0000000e06067287 */ /* 0x000fe4000c000000 */
[----:B------:R-:W-:-:S04]  /*0ad0*/  USEL UR10, UR10, UR15, !UP0 ;  /* 0x0000000f0a0a7287 */ /* 0x000fc8000c000000 */
[----:B--2---:R-:W-:Y:S01]  /*0ae0*/  ISETP.LE.U32.AND P0, PT, R2, UR6, PT ;  /* 0x0000000602007c0c */ /* 0x004fe2000bf03070 */
[----:B------:R-:W-:Y:S02]  /*0af0*/  IMAD.MOV.U32 R2, RZ, RZ, -0x1 ;  /* 0xffffffffff027424 */ /* 0x000fe400078e00ff */
[----:B------:R-:W-:Y:S02]  /*0b00*/  IMAD.U32 R0, RZ, RZ, UR10 ;  /* 0x0000000aff007e24 */ /* 0x000fe4000f8e00ff */
[----:B------:R-:W-:-:S03]  /*0b10*/  IMAD.U32 R5, RZ, RZ, UR10 ;  /* 0x0000000aff057e24 */ /* 0x000fc6000f8e00ff */
[----:B------:R-:W-:Y:S01]  /*0b20*/  ISETP.GE.U32.AND.EX P0, PT, R0, R3, PT, P0 ;  /* 0x000000030000720c */ /* 0x000fe20003f06100 */
[----:B------:R-:W-:Y:S02]  /*0b30*/  IMAD.U32 R0, RZ, RZ, UR6 ;  /* 0x00000006ff007e24 */ /* 0x000fe4000f8e00ff */
[----:B------:R-:W-:-:S10]  /*0b40*/  IMAD.MOV.U32 R3, RZ, RZ, -0x1 ;  /* 0xffffffffff037424 */ /* 0x000fd400078e00ff */
[----:B------:R-:W-:Y:S05]  /*0b50*/  @P0 BRA `(.L_x_9) ;  /* 0x0000000400880947 */ /* 0x000fea0003800000 */
[----:B------:R-:W-:Y:S01]  /*0b60*/  I2FP.F32.U32 R2, UR4 ;  /* 0x0000000400027c45 */ /* 0x000fe20008201000 */
[----:B------:R-:W-:Y:S01]  /*0b70*/  ULDC.64 UR18, c[0x0][0x628] ;  /* 0x00018a0000127ab9 */ /* 0x000fe20000000a00 */
[----:B------:R-:W-:Y:S01]  /*0b80*/  ULDC UR6, c[0x0][0x150] ;  /* 0x0000540000067ab9 */ /* 0x000fe20000000800 */
[----:B------:R-:W-:Y:S01]  /*0b90*/  ISETP.NE.U32.AND P0, PT, RZ, UR18, PT ;  /* 0x00000012ff007c0c */ /* 0x000fe2000bf05070 */
[----:B------:R-:W-:Y:S01]  /*0ba0*/  ULDC UR25, c[0x0][0x630] ;  /* 0x00018c0000197ab9 */ /* 0x000fe20000000800 */
[----:B------:R-:W-:Y:S01]  /*0bb0*/  FMUL R2, R2, UR6 ;  /* 0x0000000602027c20 */ /* 0x000fe20008400000 */
[----:B------:R-:W-:Y:S01]  /*0bc0*/  R2UR UR26, R0 ;  /* 0x00000000001a72ca */ /* 0x000fe200000e0000 */
[----:B------:R-:W-:Y:S01]  /*0bd0*/  ULDC UR28, c[0x0][0x154] ;  /* 0x00005500001c7ab9 */ /* 0x000fe20000000800 */
[----:B------:R-:W-:Y:S01]  /*0be0*/  ISETP.NE.AND.EX P0, PT, RZ, UR19, PT, P0 ;  /* 0x00000013ff007c0c */ /* 0x000fe2000bf05300 */
[----:B------:R0:W2:Y:S01]  /*0bf0*/  F2I.U32.TRUNC.NTZ R3, R2 ;  /* 0x0000000200037305 */ /* 0x0000a2000020f000 */
[----:B------:R-:W-:-:S02]  /*0c00*/  R2UR UR27, R5 ;  /* 0x00000000051b72ca */ /* 0x000fc400000e0000 */
[----:B------:R-:W-:Y:S02]  /*0c10*/  R2UR UR10, R0 ;  /* 0x00000000000a72ca */ /* 0x000fe400000e0000 */
[----:B------:R-:W-:-:S07]  /*0c20*/  R2UR UR11, R5 ;  /* 0x00000000050b72ca */ /* 0x000fce00000e0000 */
[----:B0-----:R-:W-:Y:S08]  /*0c30*/  @!P0 BRA `(.L_x_10) ;  /* 0x0000000000308947 */ /* 0x001ff00003800000 */
[----:B------:R-:W-:Y:S01]  /*0c40*/  R2UR UR10, R0 ;  /* 0x00000000000a72ca */ /* 0x000fe200000e0000 */
[----:B------:R-:W-:Y:S01]  /*0c50*/  ULDC UR6, c[0x0][0x634] ;  /* 0x00018d0000067ab9 */ /* 0x000fe20000000800 */
[----:B------:R-:W-:-:S11]  /*0c60*/  R2UR UR12, R5 ;  /* 0x00000000050c72ca */ /* 0x000fd600000e0000 */
[----:B------:R-:W-:-:S04]  /*0c70*/  UIADD3 UR6, UP1, UR10, UR6, URZ ;  /* 0x000000060a067290 */ /* 0x000fc8000ff3e03f */
[----:B------:R-:W-:-:S04]  /*0c80*/  UIADD3.X UR12, URZ, UR12, URZ, UP1, !UPT ;  /* 0x0000000c3f0c7290 */ /* 0x000fc80008ffe43f */
[----:B------:R-:W-:-:S04]  /*0c90*/  UIMAD.WIDE.U32 UR10, UR12, UR18, URZ ;  /* 0x000000120c0a72a5 */ /* 0x000fc8000f8e003f */
[----:B------:R-:W-:Y:S02]  /*0ca0*/  UIMAD.WIDE.U32 UR14, UP1, UR6, UR19, UR10 ;  /* 0x00000013060e72a5 */ /* 0x000fe4000f82000a */
[----:B------:R-:W-:Y:S02]  /*0cb0*/  UIMAD.WIDE.U32 UR10, UR6, UR18, URZ ;  /* 0x00000012060a72a5 */ /* 0x000fe4000f8e003f */
[----:B------:R-:W-:Y:S02]  /*0cc0*/  UIADD3.X UR17, URZ, URZ, URZ, UP1, !UPT ;  /* 0x0000003f3f117290 */ /* 0x000fe40008ffe43f */
[----:B------:R-:W-:Y:S01]  /*0cd0*/  UIADD3 URZ, UP1, UR11, UR14, URZ ;  /* 0x0000000e0b3f7290 */ /* 0x000fe2000ff3e03f */
[----:B------:R-:W-:-:S03]  /*0ce0*/  UMOV UR16, UR15 ;  /* 0x0000000f00107c82 */ /* 0x000fc60008000000 */
[----:B------:R-:W-:-:S12]  /*0cf0*/  UIMAD.WIDE.U32.X UR10, UR12, UR19, UR16, UP1 ;  /* 0x000000130c0a72a5 */ /* 0x000fd800088e0410 */
.L_x_10:
[----:B------:R-:W-:Y:S01]  /*0d00*/  USHF.R.U64 UR5, UR10, UR25, UR11 ;  /* 0x000000190a057299 */ /* 0x000fe2000800120b */
[----:B------:R-:W-:Y:S01]  /*0d10*/  I2FP.F32.U32 R2, UR9 ;  /* 0x0000000900027c45 */ /* 0x000fe20008201000 */
[----:B------:R-:W-:Y:S01]  /*0d20*/  USHF.R.U32.HI UR6, URZ, UR25, UR11 ;  /* 0x000000193f067299 */ /* 0x000fe2000801160b */
[----:B--2---:R-:W-:Y:S01]  /*0d30*/  R2UR UR16, R3 ;  /* 0x00000000031072ca */ /* 0x004fe200000e0000 */
[----:B------:R-:W-:Y:S02]  /*0d40*/  UIADD3 UR19, UP1, URZ, -UR5, URZ ;  /* 0x800000053f137290 */ /* 0x000fe4000ff3e03f */
[----:B------:R-:W-:Y:S01]  /*0d50*/  FMUL R2, R2, UR28 ;  /* 0x0000001c02027c20 */ /* 0x000fe20008400000 */
[----:B------:R-:W-:Y:S01]  /*0d60*/  ULDC.64 UR10, c[0x0][0x620] ;  /* 0x00018800000a7ab9 */ /* 0x000fe20000000a00 */
[----:B------:R-:W-:Y:S01]  /*0d70*/  UIADD3.X UR6, URZ, ~UR6, URZ, UP1, !UPT ;  /* 0x800000063f067290 */ /* 0x000fe20008ffe43f */
[----:B------:R-:W-:Y:S01]  /*0d80*/  UMOV UR14, UR26 ;  /* 0x0000001a000e7c82 */ /* 0x000fe20008000000 */
[----:B------:R-:W-:-:S02]  /*0d90*/  UMOV UR15, UR27 ;  /* 0x0000001b000f7c82 */ /* 0x000fc40008000000 */
[----:B------:R-:W-:Y:S01]  /*0da0*/  UIMAD UR6, UR6, UR10, URZ ;  /* 0x0000000a060672a4 */ /* 0x000fe2000f8e023f */
[----:B------:R-:W0:Y:S01]  /*0db0*/  F2I.U32.TRUNC.NTZ R2, R2 ;  /* 0x0000000200027305 */ /* 0x000e22000020f000 */
[----:B------:R-:W-:Y:S02]  /*0dc0*/  UIMAD.WIDE.U32 UR14, UR19, UR10, UR14 ;  /* 0x0000000a130e72a5 */ /* 0x000fe4000f8e000e */
[----:B------:R-:W-:Y:S01]  /*0dd0*/  UIMAD UR19, UR19, UR11, UR6 ;  /* 0x0000000b131372a4 */ /* 0x000fe2000f8e0206 */
[----:B------:R-:W-:Y:S01]  /*0de0*/  ULDC UR30, c[0x0][0x658] ;  /* 0x00019600001e7ab9 */ /* 0x000fe20000000800 */
[----:B------:R-:W-:Y:S02]  /*0df0*/  UMOV UR28, 0xffffffff ;  /* 0xffffffff001c7882 */ /* 0x000fe40000000000 */
[----:B------:R-:W-:Y:S01]  /*0e00*/  UIADD3 UR19, UR15, UR19, URZ ;  /* 0x000000130f137290 */ /* 0x000fe2000fffe03f */
[----:B------:R-:W-:Y:S01]  /*0e10*/  ULDC UR25, c[0x0][0x618] ;  /* 0x0001860000197ab9 */ /* 0x000fe20000000800 */
[----:B------:R-:W-:Y:S01]  /*0e20*/  ULDC.64 UR10, c[0x0][0x640] ;  /* 0x00019000000a7ab9 */ /* 0x000fe20000000a00 */
[----:B------:R-:W-:Y:S01]  /*0e30*/  USHF.L.U32 UR15, UR28, UR30, URZ ;  /* 0x0000001e1c0f7299 */ /* 0x000fe2000800063f */
[----:B------:R-:W-:Y:S01]  /*0e40*/  ISETP.NE.U32.AND P0, PT, RZ, UR10, PT ;  /* 0x0000000aff007c0c */ /* 0x000fe2000bf05070 */
[----:B------:R-:W-:-:S02]  /*0e50*/  USHF.R.U64 UR28, UR14, UR25, UR19 ;  /* 0x000000190e1c7299 */ /* 0x000fc40008001213 */
[----:B------:R-:W-:Y:S01]  /*0e60*/  USHF.R.U32.HI UR14, URZ, UR25, UR19 ;  /* 0x000000193f0e7299 */ /* 0x000fe20008011613 */
[----:B0-----:R-:W-:Y:S01]  /*0e70*/  R2UR UR18, R2 ;  /* 0x00000000021272ca */ /* 0x001fe200000e0000 */
[----:B------:R-:W-:Y:S01]  /*0e80*/  ULDC UR27, c[0x0][0x608] ;  /* 0x00018200001b7ab9 */ /* 0x000fe20000000800 */
[----:B------:R-:W-:Y:S01]  /*0e90*/  ISETP.NE.AND.EX P0, PT, RZ, UR11, PT, P0 ;  /* 0x0000000bff007c0c */ /* 0x000fe2000bf05300 */
[----:B------:R-:W-:Y:S02]  /*0ea0*/  USHF.R.U64 UR32, UR28, UR27, UR14 ;  /* 0x0000001b1c207299 */ /* 0x000fe4000800120e */
[----:B------:R-:W-:Y:S01]  /*0eb0*/  USHF.R.U32.HI UR14, URZ, UR27, UR14 ;  /* 0x0000001b3f0e7299 */ /* 0x000fe2000801160e */
[----:B------:R-:W-:Y:S01]  /*0ec0*/  UMOV UR26, 0x1 ;  /* 0x00000001001a7882 */ /* 0x000fe20000000000 */
[----:B------:R-:W-:Y:S02]  /*0ed0*/  UIADD3 UR16, -UR16, URZ, URZ ;  /* 0x0000003f10107290 */ /* 0x000fe4000fffe13f */
[----:B------:R-:W-:-:S02]  /*0ee0*/  USHF.R.U64 UR33, UR32, UR30, UR14 ;  /* 0x0000001e20217299 */ /* 0x000fc4000800120e */
[----:B------:R-:W-:Y:S01]  /*0ef0*/  USHF.L.U32 UR25, UR26, UR30, URZ ;  /* 0x0000001e1a197299 */ /* 0x000fe2000800063f */
[----:B------:R-:W-:Y:S01]  /*0f00*/  ULDC UR17, c[0x0][0x144] ;  /* 0x0000510000117ab9 */ /* 0x000fe20000000800 */
[----:B------:R-:W-:Y:S01]  /*0f10*/  ULDC UR6, c[0x0][0x600] ;  /* 0x0001800000067ab9 */ /* 0x000fe20000000800 */
[----:B------:R-:W-:Y:S02]  /*0f20*/  ULOP3.LUT UR26, URZ, UR15, URZ, 0x33, !UPT ;  /* 0x0000000f3f1a7292 */ /* 0x000fe4000f8e333f */
[----:B------:R-:W-:Y:S02]  /*0f30*/  USHF.R.U32.HI UR15, URZ, UR30, UR14 ;  /* 0x0000001e3f0f7299 */ /* 0x000fe4000801160e */
[----:B------:R-:W-:Y:S02]  /*0f40*/  UIADD3 UR12, UR6, -0x1, URZ ;  /* 0xffffffff060c7890 */ /* 0x000fe4000fffe03f */
[----:B------:R-:W-:Y:S02]  /*0f50*/  UIADD3 UR29, -UR18, URZ, URZ ;  /* 0x0000003f121d7290 */ /* 0x000fe4000fffe13f */
[----:B------:R-:W-:Y:S01]  /*0f60*/  UIMAD UR4, UR17, UR16, UR4 ;  /* 0x00000010110472a4 */ /* 0x000fe2000f8e0204 */
[----:B------:R-:W-:Y:S01]  /*0f70*/  ULDC UR34, c[0x0][0x148] ;  /* 0x0000520000227ab9 */ /* 0x000fe20000000800 */
[----:B------:R-:W-:Y:S01]  /*0f80*/  ULDC UR30, c[0x0][0x648] ;  /* 0x00019200001e7ab9 */ /* 0x000fe20000000800 */
[----:B------:R-:W-:Y:S01]  /*0f90*/  ULDC UR31, c[0x0][0x638] ;  /* 0x00018e00001f7ab9 */ /* 0x000fe20000000800 */
[----:B------:R-:W-:Y:S01]  /*0fa0*/  UMOV UR14, UR33 ;  /* 0x00000021000e7c82 */ /* 0x000fe20008000000 */
[----:B------:R-:W-:Y:S07]  /*0fb0*/  @!P0 BRA `(.L_x_11) ;  /* 0x0000000000308947 */ /* 0x000fee0003800000 */
[----:B------:R-:W-:Y:S02]  /*0fc0*/  ULDC UR18, c[0x0][0x64c] ;  /* 0x0001930000127ab9 */ /* 0x000fe40000000800 */
        /* <DEDUP_REMOVED lines=8> */
[----:B------:R-:W-:-:S07]  /*1050*/  UIMAD.WIDE.U32.X UR10, UR27, UR11, UR18, UP1 ;  /* 0x0000000b1b0a72a5 */ /* 0x000fce00088e0412 */
[----:B------:R-:W-:Y:S01]  /*1060*/  UMOV UR14, UR10 ;  /* 0x0000000a000e7c82 */ /* 0x000fe20008000000 */
[----:B------:R-:W-:-:S05]  /*1070*/  UMOV UR15, UR11 ;  /* 0x0000000b000f7c82 */ /* 0x000fca0008000000 */
.L_x_11:
[----:B------:R-:W-:Y:S01]  /*1080*/  USHF.R.U64 UR10, UR14, UR30, UR15 ;  /* 0x0000001e0e0a7299 */ /* 0x000fe2000800120f */
[----:B------:R-:W-:Y:S01]  /*1090*/  IMAD.MOV.U32 R9, RZ, RZ, 0x1 ;  /* 0x00000001ff097424 */ /* 0x000fe200078e00ff */
[----:B------:R-:W-:Y:S01]  /*10a0*/  @UP2 UIMAD UR4, UR34, UR29, UR9 ;  /* 0x0000001d220422a4 */ /* 0x000fe2000f8e0209 */
[----:B------:R-:W-:Y:S01]  /*10b0*/  IMAD.U32 R4, RZ, RZ, UR5 ;  /* 0x00000005ff047e24 */ /* 0x000fe2000f8e00ff */
[----:B------:R-:W-:Y:S02]  /*10c0*/  ULOP3.LUT UR26, UR32, UR26, URZ, 0xc0, !UPT ;  /* 0x0000001a201a7292 */ /* 0x000fe4000f8ec03f */
[----:B------:R-:W-:Y:S02]  /*10d0*/  UIADD3 UR9, -UR10, URZ, URZ ;  /* 0x0000003f0a097290 */ /* 0x000fe4000fffe13f */
[----:B------:R-:W-:Y:S02]  /*10e0*/  ULOP3.LUT UR12, UR28, UR12, URZ, 0xc0, !UPT ;  /* 0x0000000c1c0c7292 */ /* 0x000fe4000f8ec03f */
[----:B------:R-:W-:-:S02]  /*10f0*/  UIMAD UR25, UR25, UR10, UR26 ;  /* 0x0000000a191972a4 */ /* 0x000fc4000f8e021a */
[----:B------:R-:W-:Y:S01]  /*1100*/  UIMAD UR9, UR9, UR31, UR33 ;  /* 0x0000001f090972a4 */ /* 0x000fe2000f8e0221 */
[----:B------:R-:W-:Y:S02]  /*1110*/  ULDC UR10, c[0x0][0x610] ;  /* 0x00018400000a7ab9 */ /* 0x000fe40000000800 */
[----:B------:R-:W-:Y:S02]  /*1120*/  UIMAD UR4, UR25, UR10, UR4 ;  /* 0x0000000a190472a4 */ /* 0x000fe4000f8e0204 */
[----:B------:R-:W-:-:S04]  /*1130*/  UIMAD UR9, UR9, UR6, UR12 ;  /* 0x00000006090972a4 */ /* 0x000fc8000f8e020c */
[----:B------:R-:W-:Y:S02]  /*1140*/  USEL UR6, UR9, UR4, !UP2 ;  /* 0x0000000409067287 */ /* 0x000fe4000d000000 */
[----:B------:R-:W-:-:S04]  /*1150*/  USEL UR4, UR4, UR9, !UP2 ;  /* 0x0000000904047287 */ /* 0x000fc8000d000000 */
[----:B------:R-:W-:Y:S02]  /*1160*/  IMAD.U32 R3, RZ, RZ, UR6 ;  /* 0x00000006ff037e24 */ /* 0x000fe4000f8e00ff */
[----:B------:R-:W-:-:S07]  /*1170*/  IMAD.U32 R2, RZ, RZ, UR4 ;  /* 0x00000004ff027e24 */ /* 0x000fce000f8e00ff */
.L_x_9:
[----:B------:R-:W-:Y:S02]  /*1180*/  ULDC UR4, c[0x0][0x28c] ;  /* 0x0000a30000047ab9 */ /* 0x000fe40000000800 */
[----:B------:R-:W-:-:S04]  /*1190*/  UIADD3 UR4, UR4, 0x3f, URZ ;  /* 0x0000003f04047890 */ /* 0x000fc8000fffe03f */
[----:B------:R-:W-:-:S04]  /*11a0*/  USHF.R.S32.HI UR5, URZ, 0x1f, UR4 ;  /* 0x0000001f3f057899 */ /* 0x000fc80008011404 */
[----:B------:R-:W-:-:S04]  /*11b0*/  ULEA.HI UR5, UR5, UR4, URZ, 0x6 ;  /* 0x0000000405057291 */ /* 0x000fc8000f8f303f */
[----:B------:R-:W-:Y:S01]  /*11c0*/  USHF.R.S32.HI UR14, URZ, 0x6, UR5 ;  /* 0x000000063f0e7899 */ /* 0x000fe20008011405 */
[----:B------:R-:W-:Y:S11]  /*11d0*/  @!P1 BRA `(.L_x_12) ;  /* 0x0000004400349947 */ /* 0x000ff60003800000 */
[----:B------:R-:W-:-:S06]  /*11e0*/  UISETP.GT.U32.AND UP1, UPT, UR24, 0x1, UPT ;  /* 0x000000011800788c */ /* 0x000fcc000bf24070 */
[----:B------:R-:W-:-:S13]  /*11f0*/  PLOP3.LUT P0, PT, PT, PT, UP1, 0x80, 0x0 ;  /* 0x000000000000781c */ /* 0x000fda0003f0f018 */
[----:B------:R-:W-:Y:S05]  /*1200*/  @P0 EXIT ;  /* 0x000000000000094d */ /* 0x000fea0003800000 */
.L_x_13:
[----:B------:R-:W-:-:S08]  /*1210*/  NOP ;  /* 0x0000000000007918 */ /* 0x000fd00000000000 */
[----:B------:R-:W0:Y:S02]  /*1220*/  USETMAXREG.TRY_ALLOC.CTAPOOL UP1, 0xe8 ;  /* 0x000000e8000079c8 */ /* 0x000e240008020600 */
[----:B0-----:R-:W-:-:S13]  /*1230*/  PLOP3.LUT P0, PT, PT, PT, UP1, 0x80, 0x0 ;  /* 0x000000000000781c */ /* 0x001fda0003f0f018 */
[----:B------:R-:W-:Y:S05]  /*1240*/  @!P0 BRA `(.L_x_13) ;  /* 0xfffffffc00f08947 */ /* 0x000fea000383ffff */
[----:B------:R-:W-:-:S13]  /*1250*/  LOP3.LUT P0, RZ, R9, 0xff, RZ, 0xc0, !PT ;  /* 0x000000ff09ff7812 */ /* 0x000fda000780c0ff */
[----:B------:R-:W-:Y:S05]  /*1260*/  @!P0 EXIT ;  /* 0x000000000000894d */ /* 0x000fea0003800000 */
[----:B------:R-:W0:Y:S01]  /*1270*/  S2UR UR5, SR_CgaCtaId ;  /* 0x00000000000579c3 */ /* 0x000e220000008800 */
[----:B------:R-:W-:Y:S01]  /*1280*/  SHF.R.S32.HI R9, RZ, 0x1f, R14 ;  /* 0x0000001fff097819 */ /* 0x000fe2000001140e */
[----:B------:R-:W-:Y:S01]  /*1290*/  USHF.R.U32.HI UR4, URZ, 0x2, UR14 ;  /* 0x000000023f047899 */ /* 0x000fe2000801160e */
[----:B------:R-:W-:Y:S02]  /*12a0*/  UMOV UR12, 0x400 ;  /* 0x00000400000c7882 */ /* 0x000fe40000000000 */
[CC--:B------:R-:W-:Y:S01]  /*12b0*/  LEA.HI R8, R9.reuse, R14.reuse, RZ, 0x2 ;  /* 0x0000000e09087211 */ /* 0x0c0fe200078f10ff */
[----:B------:R-:W-:Y:S01]  /*12c0*/  ULOP3.LUT UR15, UR14, 0x3, URZ, 0xc0, !UPT ;  /* 0x000000030e0f7892 */ /* 0x000fe2000f8ec03f */
[----:B------:R-:W-:Y:S01]  /*12d0*/  LEA.HI R12, R9, R14, RZ, 0x5 ;  /* 0x0000000e090c7211 */ /* 0x000fe200078f28ff */
[----:B------:R-:W-:Y:S01]  /*12e0*/  ULOP3.LUT UR4, UR4, 0x1, URZ, 0xc0, !UPT ;  /* 0x0000000104047892 */ /* 0x000fe2000f8ec03f */
[--C-:B------:R-:W-:Y:S01]  /*12f0*/  SHF.R.S32.HI R11, RZ, 0x2, R8.reuse ;  /* 0x00000002ff0b7819 */ /* 0x100fe20000011408 */
[----:B------:R-:W-:Y:S01]  /*1300*/  USEL UR15, UR15, URZ, !UP0 ;  /* 0x0000003f0f0f7287 */ /* 0x000fe2000c000000 */
[----:B------:R-:W-:Y:S01]  /*1310*/  SHF.R.S32.HI R10, RZ, 0x1f, R8 ;  /* 0x0000001fff0a7819 */ /* 0x000fe20000011408 */
[----:B------:R-:W-:Y:S01]  /*1320*/  UISETP.EQ.U32.AND UP0, UPT, UR4, 0x1, !UP0 ;  /* 0x000000010400788c */ /* 0x000fe2000c702070 */
[----:B------:R-:W-:Y:S01]  /*1330*/  LOP3.LUT R9, R8, 0xfffffffc, RZ, 0xc0, !PT ;  /* 0xfffffffc08097812 */ /* 0x000fe200078ec0ff */
[----:B------:R-:W-:Y:S01]  /*1340*/  UISETP.LT.AND UP1, UPT, UR14, 0x1, UPT ;  /* 0x000000010e00788c */ /* 0x000fe2000bf21270 */
[----:B------:R-:W-:Y:S01]  /*1350*/  LEA.HI R10, R10, R11, RZ, 0x3 ;  /* 0x0000000b0a0a7211 */ /* 0x000fe200078f18ff */
[----:B------:R-:W-:Y:S01]  /*1360*/  ULDC UR6, c[0x0][0x284] ;  /* 0x0000a10000067ab9 */ /* 0x000fe20000000800 */
[----:B------:R-:W-:Y:S01]  /*1370*/  ULOP3.LUT UR31, UR13, 0x1, URZ, 0xfc, !UPT ;  /* 0x000000010d1f7892 */ /* 0x000fe2000f8efc3f */
[----:B------:R-:W-:Y:S01]  /*1380*/  IMAD.IADD R14, R14, 0x1, -R9 ;  /* 0x000000010e0e7824 */ /* 0x000fe200078e0a09 */
[----:B------:R-:W-:Y:S01]  /*1390*/  LOP3.LUT R8, R10, 0xfffffff8, RZ, 0xc0, !PT ;  /* 0xfffffff80a087812 */ /* 0x000fe200078ec0ff */
[----:B------:R-:W-:Y:S01]  /*13a0*/  VIADD R10, R15, 0xffffffff ;  /* 0xffffffff0f0a7836 */ /* 0x000fe20000000000 */
[----:B------:R-:W-:-:S02]  /*13b0*/  USEL UR16, UR14, 0x1, UP1 ;  /* 0x000000010e107887 */ /* 0x000fc40008800000 */
[----:B------:R-:W-:Y:S01]  /*13c0*/  USHF.L.U32 UR32, UR14, 0x1, URZ ;  /* 0x000000010e207899 */ /* 0x000fe2000800063f */
[----:B------:R-:W-:Y:S01]  /*13d0*/  IMAD.IADD R8, R11, 0x1, -R8 ;  /* 0x000000010b087824 */ /* 0x000fe200078e0a08 */
[----:B0-----:R-:W-:Y:S01]  /*13e0*/  ULEA UR12, UR5, UR12, 0x18 ;  /* 0x0000000c050c7291 */ /* 0x001fe2000f8ec03f */
[C---:B------:R-:W-:Y:S01]  /*13f0*/  ISETP.NE.AND P0, PT, R10.reuse, RZ, PT ;  /* 0x000000ff0a00720c */ /* 0x040fe20003f05270 */
[----:B------:R-:W-:Y:S01]  /*1400*/  IMAD.SHL.U32 R10, R10, 0x8, RZ ;  /* 0x000000080a0a7824 */ /* 0x000fe200078e00ff */
[----:B------:R-:W-:Y:S01]  /*1410*/  SHF.R.S32.HI R11, RZ, 0x5, R12 ;  /* 0x00000005ff0b7819 */ /* 0x000fe2000001140c */
[----:B------:R-:W-:Y:S01]  /*1420*/  UIADD3 UR4, UR12, 0x4180, URZ ;  /* 0x000041800c047890 */ /* 0x000fe2000fffe03f */
[--C-:B------:R-:W-:Y:S01]  /*1430*/  SHF.R.S32.HI R9, RZ, 0x1f, R8.reuse ;  /* 0x0000001fff097819 */ /* 0x100fe20000011408 */
[----:B------:R-:W-:Y:S01]  /*1440*/  UIADD3 UR5, UR12, 0x180, URZ ;  /* 0x000001800c057890 */ /* 0x000fe2000fffe03f */
[----:B------:R-:W-:Y:S01]  /*1450*/  LOP3.LUT R10, R10, 0x8, RZ, 0xc0, !PT ;  /* 0x000000080a0a7812 */ /* 0x000fe200078ec0ff */
[----:B------:R-:W-:Y:S01]  /*1460*/  UIADD3 UR33, UR12, 0x50, URZ ;  /* 0x000000500c217890 */ /* 0x000fe2000fffe03f */
[C-C-:B------:R-:W-:Y:S01]  /*1470*/  IMAD R19, R11.reuse, -0x10, -R8.reuse ;  /* 0xfffffff00b137824 */ /* 0x140fe200078e0a08 */
[----:B------:R-:W-:Y:S01]  /*1480*/  USHF.R.U32.HI UR4, URZ, 0x4, UR4 ;  /* 0x000000043f047899 */ /* 0x000fe20008011604 */
[----:B------:R-:W-:Y:S01]  /*1490*/  IMAD.WIDE R8, R11, 0x10, R8 ;  /* 0x000000100b087825 */ /* 0x000fe200078e0208 */
[----:B------:R-:W-:Y:S01]  /*14a0*/  USHF.R.U32.HI UR5, URZ, 0x4, UR5 ;  /* 0x000000043f057899 */ /* 0x000fe20008011605 */
[----:B------:R-:W-:Y:S01]  /*14b0*/  SEL R84, RZ, 0x1, P0 ;  /* 0x00000001ff547807 */ /* 0x000fe20000000000 */
[----:B------:R-:W-:Y:S01]  /*14c0*/  ULOP3.LUT UR4, UR4, 0x3fff, URZ, 0xc0, !UPT ;  /* 0x00003fff04047892 */ /* 0x000fe2000f8ec03f */
[----:B------:R-:W-:Y:S01]  /*14d0*/  LEA R15, R15, UR33, 0x3 ;  /* 0x000000210f0f7c11 */ /* 0x000fe2000f8e18ff */
[----:B------:R-:W-:Y:S01]  /*14e0*/  ULOP3.LUT UR5, UR5, 0x3fff, URZ, 0xc0, !UPT ;  /* 0x00003fff05057892 */ /* 0x000fe2000f8ec03f */
[C---:B------:R-:W-:Y:S01]  /*14f0*/  LOP3.LUT R85, R10.reuse, 0x8, RZ, 0x3c, !PT ;  /* 0x000000080a557812 */ /* 0x040fe200078e3cff */
[----:B------:R-:W-:Y:S01]  /*1500*/  VIADD R19, R19, UR6 ;  /* 0x0000000613137c36 */ /* 0x000fe20008000000 */
[----:B------:R-:W-:Y:S01]  /*1510*/  LOP3.LUT R18, R10, 0x18, RZ, 0x3c, !PT ;  /* 0x000000180a127812 */ /* 0x000fe200078e3cff */
[----:B------:R-:W-:-:S02]  /*1520*/  UIADD3 UR16, -UR16, UR14, URZ ;  /* 0x0000000e10107290 */ /* 0x000fc4000fffe13f */
[----:B------:R-:W-:Y:S02]  /*1530*/  USEL UR17, URZ, 0x1, !UP0 ;  /* 0x000000013f117887 */ /* 0x000fe4000c000000 */
[----:B------:R-:W-:Y:S02]  /*1540*/  ULOP3.LUT UR18, UR4, 0x10000, URZ, 0xfc, !UPT ;  /* 0x0001000004127892 */ /* 0x000fe4000f8efc3f */
[----:B------:R-:W-:-:S12]  /*1550*/  ULOP3.LUT UR19, UR5, 0x10000, URZ, 0xfc, !UPT ;  /* 0x0001000005137892 */ /* 0x000fd8000f8efc3f */
.L_x_104:
[----:B------:R-:W-:Y:S01]  /*1560*/  SHF.L.U32 R10, R84, 0x1f, RZ ;  /* 0x0000001f540a7819 */ /* 0x000fe200000006ff */
[----:B------:R-:W0:Y:S01]  /*1570*/  LDC R11, c[0x0][0x28c] ;  /* 0x0000a300ff0b7b82 */ /* 0x000e220000000800 */
[----:B------:R-:W-:Y:S01]  /*1580*/  UMOV UR4, URZ ;  /* 0x0000003f00047c82 */ /* 0x000fe20008000000 */
[----:B------:R-:W-:Y:S01]  /*1590*/  UMOV UR24, UR15 ;  /* 0x0000000f00187c82 */ /* 0x000fe20008000000 */
[----:B------:R-:W2:Y:S01]  /*15a0*/  SYNCS.PHASECHK.TRANS64.TRYWAIT P0, [R15+URZ+-0x8], R10 ;  /* 0xfffff80a0f0075a7 */ /* 0x000ea2000800017f */
[----:B0-----:R-:W-:Y:S01]  /*15b0*/  ISETP.GE.AND P1, PT, R11, 0x1, PT ;  /* 0x000000010b00780c */ /* 0x001fe20003f26270 */
[----:B-12-4-:R-:W-:-:S12]  /*15c0*/  @!P0 BRA `(.L_x_14) ;  /* 0x0000005000288947 */ /* 0x016fd80003800000 */
.L_x_126:
[----:B------:R-:W-:Y:S01]  /*15d0*/  UMOV UR5, URZ ;  /* 0x0000003f00057c82 */ /* 0x000fe20008000000 */
[----:B------:R-:W-:Y:S01]  /*15e0*/  UMOV UR6, URZ ;  /* 0x0000003f00067c82 */ /* 0x000fe20008000000 */
[----:B------:R-:W-:Y:S02]  /*15f0*/  CS2R R20, SRZ ;  /* 0x0000000000147805 */ /* 0x000fe4000001ff00 */
[----:B------:R-:W-:Y:S02]  /*1600*/  CS2R R22, SRZ ;  /* 0x0000000000167805 */ /* 0x000fe4000001ff00 */
[----:B------:R-:W-:Y:S02]  /*1610*/  CS2R R56, SRZ ;  /* 0x0000000000387805 */ /* 0x000fe4000001ff00 */
[----:B------:R-:W-:Y:S02]  /*1620*/  CS2R R58, SRZ ;  /* 0x00000000003a7805 */ /* 0x000fe4000001ff00 */
[----:B------:R-:W-:-:S02]  /*1630*/  CS2R R60, SRZ ;  /* 0x00000000003c7805 */ /* 0x000fc4000001ff00 */
[----:B------:R-:W-:Y:S02]  /*1640*/  CS2R R62, SRZ ;  /* 0x00000000003e7805 */ /* 0x000fe4000001ff00 */
        /* <DEDUP_REMOVED lines=9> */
[----:B------:R-:W-:Y:S01]  /*16e0*/  CS2R R82, SRZ ;  /* 0x0000000000527805 */ /* 0x000fe2000001ff00 */
[----:B------:R-:W-:Y:S01]  /*16f0*/  IMAD.U32 R13, RZ, RZ, UR17 ;  /* 0x00000011ff0d7e24 */ /* 0x000fe2000f8e00ff */
        /* <DEDUP_REMOVED lines=15> */
[----:B------:R-:W-:Y:S01]  /*17f0*/  CS2R R54, SRZ ;  /* 0x0000000000367805 */ /* 0x000fe2000001ff00 */
[----:B------:R-:W-:Y:S06]  /*1800*/  @!P1 BRA `(.L_x_15) ;  /* 0x00000004005c9947 */ /* 0x000fec0003800000 */
[----:B------:R-:W-:-:S06]  /*1810*/  UISETP.NE.AND UP0, UPT, UR31, 0x3, UPT ;  /* 0x000000031f00788c */ /* 0x000fcc000bf05270 */
[----:B------:R-:W-:-:S13]  /*1820*/  PLOP3.LUT P1, PT, PT, PT, UP0, 0x80, 0x0 ;  /* 0x000000000000781c */ /* 0x000fda0003f2f008 */
[----:B------:R-:W-:Y:S05]  /*1830*/  @!P1 BRA `(.L_x_16) ;  /* 0x0000000000049947 */ /* 0x000fea0003800000 */
[----:B------:R-:W-:Y:S01]  /*1840*/  BPT.TRAP 0x1 ;  /* 0x000000040000795c */ /* 0x000fe20000300000 */
.L_x_16:
[----:B------:R-:W-:Y:S01]  /*1850*/  ULEA UR4, UR15, UR12, 0x3 ;  /* 0x0000000c0f047291 */ /* 0x000fe2000f8e183f */
[----:B0-----:R-:W-:-:S05]  /*1860*/  IMAD.U32 R10, RZ, RZ, UR17 ;  /* 0x00000011ff0a7e24 */ /* 0x001fca000f8e00ff */
[----:B------:R-:W-:-:S04]  /*1870*/  SHF.L.U32 R10, R10, 0x1f, RZ ;  /* 0x0000001f0a0a7819 */ /* 0x000fc800000006ff */
[----:B------:R0:W2:Y:S01]  /*1880*/  SYNCS.PHASECHK.TRANS64.TRYWAIT P0, [UR4], R10 ;  /* 0x0000000aff0075a7 */ /* 0x0000a20008000144 */
[----:B------:R-:W-:Y:S05]  /*1890*/  @!P1 BRA `(.L_x_17) ;  /* 0x0000000000049947 */ /* 0x000fea0003800000 */
[----:B------:R-:W-:Y:S01]  /*18a0*/  BPT.TRAP 0x1 ;  /* 0x000000040000795c */ /* 0x000fe20000300000 */
.L_x_17:
[----:B--2---:R-:W-:Y:S05]  /*18b0*/  @P0 BRA `(.L_x_18) ;  /* 0x0000000000080947 */ /* 0x004fea0003800000 */
[----:B------:R-:W2:Y:S02]  /*18c0*/  SYNCS.PHASECHK.TRANS64.TRYWAIT P0, [UR4], R10 ;  /* 0x0000000aff0075a7 */ /* 0x000ea40008000144 */
[----:B--2---:R-:W-:Y:S05]  /*18d0*/  @!P0 BRA `(.L_x_19) ;  /* 0x0000004c00788947 */ /* 0x004fea0003800000 */
.L_x_18:
[----:B------:R-:W-:Y:S01]  /*18e0*/  ULEA UR8, UR15, UR19, 0x8 ;  /* 0x000000130f087291 */ /* 0x000fe2000f8e403f */
[----:B------:R-:W-:Y:S01]  /*18f0*/  WARPGROUP.ARRIVE ;  /* 0x00000000000079c5 */ /* 0x000fe20000000000 */
[----:B------:R-:W-:Y:S01]  /*1900*/  ULEA UR10, UR15, UR18, 0x8 ;  /* 0x000000120f0a7291 */ /* 0x000fe2000f8e403f */
[----:B------:R-:W-:Y:S01]  /*1910*/  CS2R R20, SRZ ;  /* 0x0000000000147805 */ /* 0x000fe2000001ff00 */
[----:B------:R-:W-:Y:S01]  /*1920*/  UMOV UR9, 0x80000020 ;  /* 0x8000002000097882 */ /* 0x000fe20000000000 */
[----:B------:R-:W-:Y:S01]  /*1930*/  UMOV UR11, 0x80000020 ;  /* 0x80000020000b7882 */ /* 0x000fe20000000000 */
[----:B------:R-:W-:Y:S01]  /*1940*/  ULDC UR5, c[0x0][0x50c] ;  /* 0x0001430000057ab9 */ /* 0x000fe20000000800 */
[----:B------:R-:W-:Y:S01]  /*1950*/  UMOV UR4, 0x2 ;  /* 0x0000000200047882 */ /* 0x000fe20000000000 */
[----:B------:R-:W-:Y:S01]  /*1960*/  UISETP.NE.AND UP0, UPT, UR5, 0x2, UPT ;  /* 0x000000020500788c */ /* 0x000fe2000bf05270 */
[----:B------:R-:W-:Y:S02]  /*1970*/  CS2R R22, SRZ ;  /* 0x0000000000167805 */ /* 0x000fe4000001ff00 */
[----:B------:R-:W-:Y:S01]  /*1980*/  CS2R R56, SRZ ;  /* 0x0000000000387805 */ /* 0x000fe2000001ff00 */
[----:B------:R-:W-:Y:S01]  /*1990*/  QGMMA.64x64x32.F32.E4M3.E4M3 R24, gdesc[UR8], RZ, !UPT ;  /* 0x00e00000081879f3 */ /* 0x000fe2000c7008ff */
[----:B------:R-:W-:Y:S01]  /*19a0*/  USEL UR5, URZ, 0x1, UP0 ;  /* 0x000000013f057887 */ /* 0x000fe20008000000 */
[----:B------:R-:W-:Y:S01]  /*19b0*/  CS2R R58, SRZ ;  /* 0x00000000003a7805 */ /* 0x000fe2000001ff00 */
[----:B------:R-:W-:Y:S01]  /*19c0*/  UIADD3 UR8, UR8, 0x2, URZ ;  /* 0x0000000208087890 */ /* 0x000fe2000fffe03f */
[----:B------:R-:W-:Y:S01]  /*19d0*/  CS2R R60, SRZ ;  /* 0x00000000003c7805 */ /* 0x000fe2000001ff00 */
[----:B------:R-:W-:Y:S01]  /*19e0*/  UIADD3 UR10, UR10, 0x2, URZ ;  /* 0x000000020a0a7890 */ /* 0x000fe2000fffe03f */
[----:B------:R-:W-:-:S02]  /*19f0*/  CS2R R62, SRZ ;  /* 0x00000000003e7805 */ /* 0x000fc4000001ff00 */
[----:B------:R-:W-:Y:S01]  /*1a00*/  ISETP.NE.AND P0, PT, RZ, UR5, PT ;  /* 0x00000005ff007c0c */ /* 0x000fe2000bf05270 */
[----:B------:R-:W-:Y:S01]  /*1a10*/  UMOV UR9, 0x80000020 ;  /* 0x8000002000097882 */ /* 0x000fe20000000000 */
[----:B------:R-:W-:Y:S01]  /*1a20*/  UMOV UR11, 0x80000020 ;  /* 0x80000020000b7882 */ /* 0x000fe20000000000 */
        /* <DEDUP_REMOVED lines=10> */
[----:B------:R-:W-:Y:S01]  /*1ad0*/  QGMMA.64x64x32.F32.E4M3.E4M3 R24, gdesc[UR8], R24, gsb0 ;  /* 0x00e00000081879f3 */ /* 0x000fe20008000818 */
[----:B------:R-:W-:Y:S05]  /*1ae0*/  @!P0 BRA `(.L_x_20) ;  /* 0x0000000000888947 */ /* 0x000fea0003800000 */
[----:B------:R-:W-:Y:S02]  /*1af0*/  WARPGROUP.DEPBAR.LE gsb0, 0x0 ;  /* 0x00008000000079c5 */ /* 0x000fe40000010000 */
[----:B------:R-:W-:-:S01]  /*1b00*/  FADD R83, RZ, R24 ;  /* 0x00000018ff537221 */ /* 0x000fc20000000000 */
[----:B------:R-:W-:Y:S01]  /*1b10*/  FADD R82, RZ, R25 ;  /* 0x00000019ff527221 */ /* 0x000fe20000000000 */
        /* <DEDUP_REMOVED lines=30> */
[----:B------:R-:W-:-:S06]  /*1d00*/  UMOV UR4, URZ ;  /* 0x0000003f00047c82 */ /* 0x000fcc0008000000 */
.L_x_20:
[----:B------:R-:W-:-:S04]  /*1d10*/  UIADD3 UR24, UR15, 0x1, URZ ;  /* 0x000000010f187890 */ /* 0x000fc8000fffe03f */
[----:B------:R-:W-:-:S04]  /*1d20*/  UISETP.NE.AND UP0, UPT, UR24, 0x4, UPT ;  /* 0x000000041800788c */ /* 0x000fc8000bf05270 */
[----:B------:R-:W-:Y:S02]  /*1d30*/  USEL UR6, URZ, 0x1, UP0 ;  /* 0x000000013f067887 */ /* 0x000fe40008000000 */
[----:B------:R-:W-:Y:S02]  /*1d40*/  USEL UR24, UR24, URZ, UP0 ;  /* 0x0000003f18187287 */ /* 0x000fe40008000000 */
[----:B------:R-:W-:-:S06]  /*1d50*/  ULOP3.LUT UR6, UR17, UR6, URZ, 0x3c, !UPT ;  /* 0x0000000611067292 */ /* 0x000fcc000f8e3c3f */
[----:B------:R-:W-:Y:S01]  /*1d60*/  IMAD.U32 R13, RZ, RZ, UR6 ;  /* 0x00000006ff0d7e24 */ /* 0x000fe2000f8e00ff */
[----:B------:R-:W-:-:S06]  /*1d70*/  UMOV UR6, 0x1 ;  /* 0x0000000100067882 */ /* 0x000fcc0000000000 */
.L_x_15:
[----:B------:R-:W-:-:S06]  /*1d80*/  UISETP.GE.AND UP0, UPT, UR16, 0x1, UPT ;  /* 0x000000011000788c */ /* 0x000fcc000bf06270 */
[----:B------:R-:W-:-:S13]  /*1d90*/  PLOP3.LUT P0, PT, PT, PT, UP0, 0x80, 0x0 ;  /* 0x000000000000781c */ /* 0x000fda0003f0f008 */
[----:B------:R-:W-:Y:S05]  /*1da0*/  @!P0 BRA `(.L_x_21) ;  /* 0x00000004006c8947 */ /* 0x000fea0003800000 */
[----:B0-2---:R-:W-:Y:S01]  /*1db0*/  IMAD.U32 R10, RZ, RZ, UR16 ;  /* 0x00000010ff0a7e24 */ /* 0x005fe2000f8e00ff */
[----:B------:R-:W-:Y:S01]  /*1dc0*/  UMOV UR25, UR15 ;  /* 0x0000000f00197c82 */ /* 0x000fe20008000000 */
[----:B------:R-:W-:-:S05]  /*1dd0*/  ULDC UR26, c[0x0][0x50c] ;  /* 0x00014300001a7ab9 */ /* 0x000fca0000000800 */
.L_x_29:
[----:B------:R-:W-:-:S06]  /*1de0*/  UISETP.NE.AND UP0, UPT, UR31, 0x3, UPT ;  /* 0x000000031f00788c */ /* 0x000fcc000bf05270 */
[----:B------:R-:W-:-:S13]  /*1df0*/  PLOP3.LUT P1, PT, PT, PT, UP0, 0x80, 0x0 ;  /* 0x000000000000781c */ /* 0x000fda0003f2f008 */
[----:B0-2---:R-:W-:Y:S05]  /*1e00*/  @!P1 BRA `(.L_x_22) ;  /* 0x0000000000049947 */ /* 0x005fea0003800000 */
[----:B------:R-:W-:Y:S01]  /*1e10*/  BPT.TRAP 0x1 ;  /* 0x000000040000795c */ /* 0x000fe20000300000 */
.L_x_22:
[----:B------:R-:W-:Y:S01]  /*1e20*/  ULEA UR8, UR24, UR12, 0x3 ;  /* 0x0000000c18087291 */ /* 0x000fe2000f8e183f */
[----:B------:R-:W-:-:S08]  /*1e30*/  SHF.L.U32 R11, R13, 0x1f, RZ ;  /* 0x0000001f0d0b7819 */ /* 0x000fd000000006ff */
[----:B------:R0:W2:Y:S01]  /*1e40*/  SYNCS.PHASECHK.TRANS64.TRYWAIT P0, [UR8], R11 ;  /* 0x0000000bff0075a7 */ /* 0x0000a20008000148 */
[----:B------:R-:W-:Y:S05]  /*1e50*/  @!P1 BRA `(.L_x_23) ;  /* 0x0000000000049947 */ /* 0x000fea0003800000 */
[----:B------:R-:W-:Y:S01]  /*1e60*/  BPT.TRAP 0x1 ;  /* 0x000000040000795c */ /* 0x000fe20000300000 */
.L_x_23:
[----:B--2---:R-:W-:Y:S05]  /*1e70*/  @P0 BRA `(.L_x_24) ;  /* 0x0000000000080947 */ /* 0x004fea0003800000 */
[----:B------:R-:W2:Y:S02]  /*1e80*/  SYNCS.PHASECHK.TRANS64.TRYWAIT P0, [UR8], R11 ;  /* 0x0000000bff0075a7 */ /* 0x000ea40008000148 */
[----:B--2---:R-:W-:Y:S05]  /*1e90*/  @!P0 BRA `(.L_x_25) ;  /* 0x0000004800208947 */ /* 0x004fea0003800000 */
.L_x_24:
[----:B------:R-:W-:Y:S01]  /*1ea0*/  UISETP.NE.AND UP0, UPT, UR5, URZ, UPT ;  /* 0x0000003f0500728c */ /* 0x000fe2000bf05270 */
[----:B------:R-:W-:Y:S01]  /*1eb0*/  WARPGROUP.ARRIVE ;  /* 0x00000000000079c5 */ /* 0x000fe20000000000 */
[----:B------:R-:W-:Y:S02]  /*1ec0*/  ULEA UR8, UR24, UR19, 0x8 ;  /* 0x0000001318087291 */ /* 0x000fe4000f8e403f */
[----:B------:R-:W-:Y:S02]  /*1ed0*/  USEL UR6, UR6, URZ, !UP0 ;  /* 0x0000003f06067287 */ /* 0x000fe4000c000000 */
[----:B------:R-:W-:Y:S02]  /*1ee0*/  ULEA UR10, UR24, UR18, 0x8 ;  /* 0x00000012180a7291 */ /* 0x000fe4000f8e403f */
[----:B------:R-:W-:Y:S01]  /*1ef0*/  UISETP.NE.U32.AND UP0, UPT, UR6, URZ, UPT ;  /* 0x0000003f0600728c */ /* 0x000fe2000bf05070 */
[----:B------:R-:W-:Y:S01]  /*1f00*/  UMOV UR9, 0x80000020 ;  /* 0x8000002000097882 */ /* 0x000fe20000000000 */
[----:B------:R-:W-:Y:S01]  /*1f10*/  UMOV UR11, 0x80000020 ;  /* 0x80000020000b7882 */ /* 0x000fe20000000000 */
[----:B------:R-:W-:-:S08]  /*1f20*/  UIADD3 UR4, UR4, 0x2, URZ ;  /* 0x0000000204047890 */ /* 0x000fd0000fffe03f */
[----:B------:R-:W-:Y:S01]  /*1f30*/  QGMMA.64x64x32.F32.E4M3.E4M3 R24, gdesc[UR8], R24, UP0 ;  /* 0x00e00000081879f3 */ /* 0x000fe2000bf00818 */
[----:B------:R-:W-:Y:S02]  /*1f40*/  UIADD3 UR8, UR8, 0x2, URZ ;  /* 0x0000000208087890 */ /* 0x000fe4000fffe03f */
[----:B------:R-:W-:Y:S01]  /*1f50*/  UIADD3 UR10, UR10, 0x2, URZ ;  /* 0x000000020a0a7890 */ /* 0x000fe2000fffe03f */
[----:B------:R-:W-:Y:S01]  /*1f60*/  UMOV UR9, 0x80000020 ;  /* 0x8000002000097882 */ /* 0x000fe20000000000 */
[----:B------:R-:W-:Y:S01]  /*1f70*/  UMOV UR11, 0x80000020 ;  /* 0x80000020000b7882 */ /* 0x000fe20000000000 */
[----:B------:R-:W-:-:S04]  /*1f80*/  UISETP.NE.AND UP0, UPT, UR4, UR26, UPT ;  /* 0x0000001a0400728c */ /* 0x000fc8000bf05270 */
[----:B------:R-:W-:-:S06]  /*1f90*/  USEL UR5, URZ, 0x1, UP0 ;  /* 0x000000013f057887 */ /* 0x000fcc0008000000 */
[----:B------:R-:W-:Y:S01]  /*1fa0*/  ISETP.NE.AND P0, PT, RZ, UR5, PT ;  /* 0x00000005ff007c0c */ /* 0x000fe2000bf05270 */
[----:B------:R-:W-:Y:S03]  /*1fb0*/  QGMMA.64x64x32.F32.E4M3.E4M3 R24, gdesc[UR8], R24, gsb0 ;  /* 0x00e00000081879f3 */ /* 0x000fe60008000818 */
[----:B------:R-:W-:-:S09]  /*1fc0*/  WARPGROUP.DEPBAR.LE gsb0, 0x1 ;  /* 0x00008000000079c5 */ /* 0x000fd20000010100 */
[----:B------:R-:W-:Y:S05]  /*1fd0*/  @!P0 BRA `(.L_x_26) ;  /* 0x0000000000888947 */ /* 0x000fea0003800000 */
[----:B------:R-:W-:Y:S02]  /*1fe0*/  WARPGROUP.DEPBAR.LE gsb0, 0x0 ;  /* 0x00008000000079c5 */ /* 0x000fe40000010000 */
[----:B------:R-:W-:-:S01]  /*1ff0*/  FADD R83, R24, R83 ;  /* 0x0000005318537221 */ /* 0x000fc20000000000 */
[----:B------:R-:W-:Y:S01]  /*2000*/  FADD R82, R25, R82 ;  /* 0x0000005219527221 */ /* 0x000fe20000000000 */
        /* <DEDUP_REMOVED lines=30> */
[----:B------:R-:W-:-:S06]  /*21f0*/  UMOV UR4, URZ ;  /* 0x0000003f00047c82 */ /* 0x000fcc0008000000 */
.L_x_26:
[----:B------:R-:W-:Y:S05]  /*2200*/  @!P1 BRA `(.L_x_27) ;  /* 0x0000000000049947 */ /* 0x000fea0003800000 */
[----:B------:R-:W-:Y:S01]  /*2210*/  BPT.TRAP 0x1 ;  /* 0x000000040000795c */ /* 0x000fe20000300000 */
.L_x_27:
[----:B------:R-:W-:Y:S02]  /*2220*/  UISETP.GT.U32.AND UP0, UPT, UR13, 0x1, UPT ;  /* 0x000000010d00788c */ /* 0x000fe4000bf04070 */
[----:B------:R-:W-:-:S04]  /*2230*/  ULEA UR6, UR25, UR12, 0x3 ;  /* 0x0000000c19067291 */ /* 0x000fc8000f8e183f */
[----:B------:R-:W-:Y:S01]  /*2240*/  UIADD3 UR6, UR6, 0x20, URZ ;  /* 0x0000002006067890 */ /* 0x000fe2000fffe03f */
[----:B------:R-:W-:-:S03]  /*2250*/  PLOP3.LUT P0, PT, PT, PT, UP0, 0x80, 0x0 ;  /* 0x000000000000781c */ /* 0x000fc60003f0f008 */
[----:B------:R-:W-:-:S09]  /*2260*/  UPRMT UR6, URZ, 0x654, UR6 ;  /* 0x000006543f067896 */ /* 0x000fd20008000006 */
[----:B------:R-:W-:Y:S01]  /*2270*/  SYNCS.ARRIVE.TRANS64.RED.A1T0 RZ, [UR6], RZ ;  /* 0x000000ffffff79a7 */ /* 0x000fe20008100406 */
[----:B------:R-:W-:Y:S05]  /*2280*/  @P0 BRA `(.L_x_28) ;  /* 0x0000000000040947 */ /* 0x000fea0003800000 */
[----:B------:R-:W-:Y:S01]  /*2290*/  BPT.TRAP 0x1 ;  /* 0x000000040000795c */ /* 0x000fe20000300000 */
.L_x_28:
[----:B------:R-:W-:Y:S01]  /*22a0*/  UIADD3 UR24, UR24, 0x1, URZ ;  /* 0x0000000118187890 */ /* 0x000fe2000fffe03f */
[C---:B------:R-:W-:Y:S01]  /*22b0*/  ISETP.GT.AND P0, PT, R10.reuse, 0x1, PT ;  /* 0x000000010a00780c */ /* 0x040fe20003f04270 */
[----:B------:R-:W-:Y:S01]  /*22c0*/  UIADD3 UR25, UR25, 0x1, URZ ;  /* 0x0000000119197890 */ /* 0x000fe2000fffe03f */
[----:B------:R-:W-:Y:S01]  /*22d0*/  VIADD R10, R10, 0xffffffff ;  /* 0xffffffff0a0a7836 */ /* 0x000fe20000000000 */
[----:B------:R-:W-:Y:S02]  /*22e0*/  UISETP.NE.AND UP0, UPT, UR24, 0x4, UPT ;  /* 0x000000041800788c */ /* 0x000fe4000bf05270 */
[----:B------:R-:W-:Y:S02]  /*22f0*/  UISETP.NE.AND UP1, UPT, UR25, 0x4, UPT ;  /* 0x000000041900788c */ /* 0x000fe4000bf25270 */
[----:B------:R-:W-:Y:S02]  /*2300*/  USEL UR6, URZ, 0x1, UP0 ;  /* 0x000000013f067887 */ /* 0x000fe40008000000 */
[----:B------:R-:W-:-:S02]  /*2310*/  USEL UR24, UR24, URZ, UP0 ;  /* 0x0000003f18187287 */ /* 0x000fc40008000000 */
[----:B------:R-:W-:Y:S02]  /*2320*/  USEL UR25, UR25, URZ, UP1 ;  /* 0x0000003f19197287 */ /* 0x000fe40008800000 */
[----:B------:R-:W-:Y:S01]  /*2330*/  LOP3.LUT R13, R13, UR6, RZ, 0x3c, !PT ;  /* 0x000000060d0d7c12 */ /* 0x000fe2000f8e3cff */
[----:B------:R-:W-:Y:S01]  /*2340*/  UMOV UR6, 0x1 ;  /* 0x0000000100067882 */ /* 0x000fe20000000000 */
[----:B------:R-:W-:Y:S08]  /*2350*/  @P0 BRA `(.L_x_29) ;  /* 0xfffffff800a00947 */ /* 0x000ff0000383ffff */
.L_x_21:
[----:B------:R-:W-:Y:S01]  /*2360*/  UISETP.NE.AND UP0, UPT, UR4, URZ, UPT ;  /* 0x0000003f0400728c */ /* 0x000fe2000bf05270 */
[----:B0-2---:R-:W0:Y:S03]  /*2370*/  LDC R10, c[0x0][0x28c] ;  /* 0x0000a300ff0a7b82 */ /* 0x005e260000000800 */
[----:B------:R-:W-:-:S06]  /*2380*/  USEL UR4, URZ, 0x1, !UP0 ;  /* 0x000000013f047887 */ /* 0x000fcc000c000000 */
[----:B------:R-:W-:-:S13]  /*2390*/  ISETP.NE.AND P0, PT, RZ, UR4, PT ;  /* 0x00000004ff007c0c */ /* 0x000fda000bf05270 */
[----:B------:R-:W-:Y:S05]  /*23a0*/  @!P0 BRA `(.L_x_30) ;  /* 0x0000000000848947 */ /* 0x000fea0003800000 */
[----:B------:R-:W-:Y:S02]  /*23b0*/  WARPGROUP.DEPBAR.LE gsb0, 0x0 ;  /* 0x00008000000079c5 */ /* 0x000fe40000010000 */
[----:B------:R-:W-:Y:S01]  /*23c0*/  FADD R83, R24, R83 ;  /* 0x0000005318537221 */ /* 0x000fe20000000000 */
        /* <DEDUP_REMOVED lines=30> */
[----:B------:R-:W-:-:S07]  /*25b0*/  FADD R20, R20, R55 ;  /* 0x0000003714147221 */ /* 0x000fce0000000000 */
.L_x_30:
[----:B0-----:R-:W-:Y:S01]  /*25c0*/  ISETP.GE.AND P0, PT, R10, 0x1, PT ;  /* 0x000000010a00780c */ /* 0x001fe20003f06270 */
[----:B------:R0:W-:Y:S01]  /*25d0*/  SYNCS.ARRIVE.TRANS64.A1T0 RZ, [R85+UR33], RZ ;  /* 0x000000ff55ff79a7 */ /* 0x0001e20008100021 */
[----:B------:R-:W-:-:S11]  /*25e0*/  WARPGROUP.DEPBAR.LE gsb0, 0x0 ;  /* 0x00008000000079c5 */ /* 0x000fd60000010000 */
[----:B------:R-:W-:Y:S05]  /*25f0*/  @!P0 BRA `(.L_x_31) ;  /* 0x0000000000388947 */ /* 0x000fea0003800000 */
[----:B------:R-:W-:-:S06]  /*2600*/  UISETP.NE.AND UP0, UPT, UR31, 0x3, UPT ;  /* 0x000000031f00788c */ /* 0x000fcc000bf05270 */
[----:B------:R-:W-:-:S13]  /*2610*/  PLOP3.LUT P0, PT, PT, PT, UP0, 0x80, 0x0 ;  /* 0x000000000000781c */ /* 0x000fda0003f0f008 */
[----:B------:R-:W-:Y:S05]  /*2620*/  @!P0 BRA `(.L_x_32) ;  /* 0x0000000000048947 */ /* 0x000fea0003800000 */
[----:B------:R-:W-:Y:S01]  /*2630*/  BPT.TRAP 0x1 ;  /* 0x000000040000795c */ /* 0x000fe20000300000 */
.L_x_32:
[----:B------:R-:W-:Y:S02]  /*2640*/  UIADD3 UR4, UR16, UR15, URZ ;  /* 0x0000000f10047290 */ /* 0x000fe4000fffe03f */
[----:B------:R-:W-:Y:S02]  /*2650*/  UISETP.GT.U32.AND UP0, UPT, UR13, 0x1, UPT ;  /* 0x000000010d00788c */ /* 0x000fe4000bf04070 */
[----:B------:R-:W-:-:S04]  /*2660*/  USHF.L.U32 UR4, UR4, 0x3, URZ ;  /* 0x0000000304047899 */ /* 0x000fc8000800063f */
[----:B------:R-:W-:Y:S01]  /*2670*/  ULOP3.LUT UR4, UR4, 0x18, URZ, 0xc0, !UPT ;  /* 0x0000001804047892 */ /* 0x000fe2000f8ec03f */
[----:B------:R-:W-:-:S03]  /*2680*/  PLOP3.LUT P0, PT, PT, PT, UP0, 0x80, 0x0 ;  /* 0x000000000000781c */ /* 0x000fc60003f0f008 */
[----:B------:R-:W-:-:S04]  /*2690*/  UIADD3 UR4, UR12, 0x20, UR4 ;  /* 0x000000200c047890 */ /* 0x000fc8000fffe004 */
[----:B------:R-:W-:-:S09]  /*26a0*/  UPRMT UR4, URZ, 0x654, UR4 ;  /* 0x000006543f047896 */ /* 0x000fd20008000004 */
[----:B------:R-:W-:Y:S01]  /*26b0*/  SYNCS.ARRIVE.TRANS64.RED.A1T0 RZ, [UR4], RZ ;  /* 0x000000ffffff79a7 */ /* 0x000fe20008100404 */
[----:B------:R-:W-:Y:S05]  /*26c0*/  @P0 BRA `(.L_x_31) ;  /* 0x0000000000040947 */ /* 0x000fea0003800000 */
[----:B------:R-:W-:Y:S01]  /*26d0*/  BPT.TRAP 0x1 ;  /* 0x000000040000795c */ /* 0x000fe20000300000 */
.L_x_31:
[----:B------:R-:W-:Y:S01]  /*26e0*/  SHF.L.U32 R10, R84, 0x1f, RZ ;  /* 0x0000001f540a7819 */ /* 0x000fe200000006ff */
[----:B------:R-:W2:Y:S01]  /*26f0*/  LDC R25, c[0x0][0x288] ;  /* 0x0000a200ff197b82 */ /* 0x000ea20000000800 */
[----:B------:R-:W-:Y:S02]  /*2700*/  IMAD.SHL.U32 R24, R2, 0x40, RZ ;  /* 0x0000004002187824 */ /* 0x000fe400078e00ff */
[----:B------:R-:W3:Y:S02]  /*2710*/  SYNCS.PHASECHK.TRANS64.TRYWAIT P0, [R15+URZ+0x8], R10 ;  /* 0x0000080a0f0075a7 */ /* 0x000ee4000800017f */
[----:B---3--:R-:W-:Y:S05]  /*2720*/  @!P0 BRA `(.L_x_33) ;  /* 0x0000004000148947 */ /* 0x008fea0003800000 */
.L_x_127:
[----:B------:R-:W-:Y:S01]  /*2730*/  ULDC UR4, c[0x0][0x284] ;  /* 0x0000a10000047ab9 */ /* 0x000fe20000000800 */
[----:B------:R-:W-:Y:S01]  /*2740*/  IMAD.SHL.U32 R28, R3, 0x40, RZ ;  /* 0x00000040031c7824 */ /* 0x000fe200078e00ff */
[----:B------:R-:W-:-:S04]  /*2750*/  ISETP.GE.AND P0, PT, R24, UR4, PT ;  /* 0x0000000418007c0c */ /* 0x000fc8000bf06270 */
[----:B--2---:R-:W-:-:S13]  /*2760*/  ISETP.GE.OR P0, PT, R28, R25, P0 ;  /* 0x000000191c00720c */ /* 0x004fda0000706670 */
[----:B------:R-:W-:Y:S05]  /*2770*/  @P0 BRA `(.L_x_34) ;  /* 0x0000002400d00947 */ /* 0x000fea0003800000 */
[----:B------:R-:W2:Y:S01]  /*2780*/  LDC.64 R16, c[0x0][0x5c8] ;  /* 0x00017200ff107b82 */ /* 0x000ea20000000a00 */
[----:B------:R-:W-:Y:S01]  /*2790*/  IMAD.SHL.U32 R12, R14, 0x2, RZ ;  /* 0x000000020e0c7824 */ /* 0x000fe200078e00ff */
[----:B------:R-:W-:Y:S01]  /*27a0*/  SHF.R.S32.HI R30, RZ, 0x1f, R4 ;  /* 0x0000001fff1e7819 */ /* 0x000fe20000011404 */
[----:B------:R-:W-:Y:S01]  /*27b0*/  ULDC.64 UR4, c[0x0][0x5d0] ;  /* 0x0001740000047ab9 */ /* 0x000fe20000000a00 */
[----:B------:R-:W-:Y:S01]  /*27c0*/  IMAD.WIDE R26, R2, 0x40, R8 ;  /* 0x00000040021a7825 */ /* 0x000fe200078e0208 */
[----:B------:R-:W-:Y:S01]  /*27d0*/  SHF.R.S32.HI R29, RZ, 0x1f, R28 ;  /* 0x0000001fff1d7819 */ /* 0x000fe2000001141c */
[----:B------:R-:W-:Y:S01]  /*27e0*/  BSSY B0, `(.L_x_34) ;  /* 0x000026d000007945 */ /* 0x000fe20003800000 */
[----:B------:R-:W-:Y:S01]  /*27f0*/  SHF.R.S32.HI R13, RZ, 0x1f, R12 ;  /* 0x0000001fff0d7819 */ /* 0x000fe2000001140c */
[----:B------:R-:W-:Y:S02]  /*2800*/  IMAD R3, R30, UR4, RZ ;  /* 0x000000041e037c24 */ /* 0x000fe4000f8e02ff */
[----:B------:R-:W-:-:S02]  /*2810*/  IMAD R25, R14, -0x2, R25 ;  /* 0xfffffffe0e197824 */ /* 0x000fc400078e0219 */
[----:B---3--:R-:W-:-:S04]  /*2820*/  IMAD.WIDE.U32 R10, R4, UR4, R12 ;  /* 0x00000004040a7c25 */ /* 0x008fc8000f8e000c */
[----:B------:R-:W-:Y:S01]  /*2830*/  IMAD R3, R4, UR5, R3 ;  /* 0x0000000504037c24 */ /* 0x000fe2000f8e0203 */
[----:B------:R-:W-:Y:S01]  /*2840*/  IADD3 R2, P0, R28, R10, RZ ;  /* 0x0000000a1c027210 */ /* 0x000fe20007f1e0ff */
[----:B------:R-:W-:Y:S01]  /*2850*/  ULDC.64 UR4, c[0x0][0x5c0] ;  /* 0x0001700000047ab9 */ /* 0x000fe20000000a00 */
[----:B------:R-:W-:Y:S02]  /*2860*/  IMAD.IADD R24, R19, 0x1, -R24 ;  /* 0x0000000113187824 */ /* 0x000fe400078e0a18 */
[----:B------:R-:W-:Y:S01]  /*2870*/  IADD3.X R3, R29, R11, R3, P0, !PT ;  /* 0x0000000b1d037210 */ /* 0x000fe200007fe403 */
[----:B------:R-:W-:Y:S02]  /*2880*/  IMAD.IADD R25, R25, 0x1, -R28 ;  /* 0x0000000119197824 */ /* 0x000fe400078e0a1c */
[-C--:B--2---:R-:W-:Y:S02]  /*2890*/  IMAD R10, R27, R16.reuse, RZ ;  /* 0x000000101b0a7224 */ /* 0x084fe400078e02ff */
[----:B------:R-:W-:-:S04]  /*28a0*/  IMAD.WIDE.U32 R2, R26, R16, R2 ;  /* 0x000000101a027225 */ /* 0x000fc800078e0002 */
[----:B------:R-:W-:Y:S01]  /*28b0*/  IMAD R11, R26, R17, R10 ;  /* 0x000000111a0b7224 */ /* 0x000fe200078e020a */
[----:B------:R-:W-:Y:S02]  /*28c0*/  LEA R10, P0, R16, R2, 0x3 ;  /* 0x00000002100a7211 */ /* 0x000fe400078018ff */
[----:B------:R-:W-:Y:S01]  /*28d0*/  IADD3 R2, P1, R2, UR4, RZ ;  /* 0x0000000402027c10 */ /* 0x000fe2000ff3e0ff */
[----:B------:R-:W-:Y:S01]  /*28e0*/  IMAD.IADD R3, R3, 0x1, R11 ;  /* 0x0000000103037824 */ /* 0x000fe200078e020b */
[----:B------:R-:W-:-:S04]  /*28f0*/  IADD3 R10, P2, R10, UR4, RZ ;  /* 0x000000040a0a7c10 */ /* 0x000fc8000ff5e0ff */
[----:B------:R-:W-:Y:S02]  /*2900*/  LEA.HI.X R11, R16, R3, R17, 0x3, P0 ;  /* 0x00000003100b7211 */ /* 0x000fe400000f1c11 */
[----:B-1---5:R-:W-:Y:S02]  /*2910*/  FSETP.NEU.AND P0, PT, R7, RZ, PT ;  /* 0x000000ff0700720b */ /* 0x022fe40003f0d000 */
[----:B------:R-:W-:Y:S02]  /*2920*/  IADD3.X R3, R3, UR5, RZ, P1, !PT ;  /* 0x0000000503037c10 */ /* 0x000fe40008ffe4ff */
[----:B------:R-:W-:-:S09]  /*2930*/  IADD3.X R11, R11, UR5, RZ, P2, !PT ;  /* 0x000000050b0b7c10 */ /* 0x000fd200097fe4ff */
[----:B------:R-:W-:Y:S05]  /*2940*/  @!P0 BRA `(.L_x_35) ;  /* 0x0000001c00188947 */ /* 0x000fea0003800000 */
[----:B------:R-:W-:Y:S01]  /*2950*/  ULDC.64 UR4, c[0x0][0x5b8] ;  /* 0x00016e0000047ab9 */ /* 0x000fe20000000a00 */
[----:B------:R-:W-:Y:S01]  /*2960*/  ULDC.64 UR8, c[0x0][0x5a8] ;  /* 0x00016a0000087ab9 */ /* 0x000fe20000000a00 */
[----:B------:R-:W-:Y:S01]  /*2970*/  IMAD.WIDE.U32 R12, R4, UR4, R12 ;  /* 0x00000004040c7c25 */ /* 0x000fe2000f8e000c */
[----:B------:R-:W-:Y:S03]  /*2980*/  BSSY B1, `(.L_x_36) ;  /* 0x0000010000017945 */ /* 0x000fe60003800000 */
[----:B------:R-:W-:Y:S01]  /*2990*/  IMAD R17, R30, UR4, RZ ;  /* 0x000000041e117c24 */ /* 0x000fe2000f8e02ff */
[----:B------:R-:W-:-:S03]  /*29a0*/  IADD3 R16, P0, R28, R12, RZ ;  /* 0x0000000c1c107210 */ /* 0x000fc60007f1e0ff */
[----:B------:R-:W-:Y:S01]  /*29b0*/  IMAD R17, R4, UR5, R17 ;  /* 0x0000000504117c24 */ /* 0x000fe2000f8e0211 */
[----:B------:R-:W-:Y:S01]  /*29c0*/  ULDC.64 UR4, c[0x0][0x5b0] ;  /* 0x00016c0000047ab9 */ /* 0x000fe20000000a00 */
[----:B------:R-:W-:-:S03]  /*29d0*/  PRMT R4, RZ, 0x7610, R4 ;  /* 0x00007610ff047816 */ /* 0x000fc60000000004 */
[----:B------:R-:W-:Y:S01]  /*29e0*/  IADD3.X R17, R29, R13, R17, P0, !PT ;  /* 0x0000000d1d117210 */ /* 0x000fe200007fe411 */
[----:B------:R-:W-:Y:S01]  /*29f0*/  IMAD R29, R27, UR4, RZ ;  /* 0x000000041b1d7c24 */ /* 0x000fe2000f8e02ff */
[----:B------:R-:W-:Y:S01]  /*2a00*/  ISETP.GE.AND P0, PT, R25, 0x1, PT ;  /* 0x000000011900780c */ /* 0x000fe20003f06270 */
[----:B------:R-:W-:-:S03]  /*2a10*/  IMAD.WIDE.U32 R12, R26, UR4, R16 ;  /* 0x000000041a0c7c25 */ /* 0x000fc6000f8e0010 */
[----:B------:R-:W-:Y:S01]  /*2a20*/  ISETP.LT.OR P2, PT, R24, 0x1, !P0 ;  /* 0x000000011800780c */ /* 0x000fe20004741670 */
[----:B------:R-:W-:Y:S01]  /*2a30*/  IMAD R29, R26, UR5, R29 ;  /* 0x000000051a1d7c24 */ /* 0x000fe2000f8e021d */
[----:B------:R-:W-:-:S04]  /*2a40*/  IADD3 R12, P1, R12, UR8, RZ ;  /* 0x000000080c0c7c10 */ /* 0x000fc8000ff3e0ff */
[----:B------:R-:W-:-:S07]  /*2a50*/  IADD3.X R13, R13, UR9, R29, P1, !PT ;  /* 0x000000090d0d7c10 */ /* 0x000fce0008ffe41d */
[----:B------:R-:W-:Y:S05]  /*2a60*/  @P2 BRA `(.L_x_37) ;  /* 0x0000000000042947 */ /* 0x000fea0003800000 */
[----:B------:R1:W5:Y:S02]  /*2a70*/  LDG.E.U8 R4, desc[UR22][R12.64] ;  /* 0x000000160c047981 */ /* 0x000364000c1e1100 */
.L_x_37:
[----:B------:R-:W-:Y:S05]  /*2a80*/  BSYNC B1 ;  /* 0x0000000000017941 */ /* 0x000fea0003800000 */
.L_x_36:
[----:B-----5:R-:W-:Y:S01]  /*2a90*/  LOP3.LUT R4, R4, 0xff, RZ, 0xc0, !PT ;  /* 0x000000ff04047812 */ /* 0x020fe200078ec0ff */
[----:B------:R-:W-:Y:S01]  /*2aa0*/  BSSY B1, `(.L_x_38) ;  /* 0x000000c000017945 */ /* 0x000fe20003800000 */
[----:B------:R-:W-:Y:S02]  /*2ab0*/  ISETP.GE.AND P1, PT, R25, 0x2, PT ;  /* 0x000000021900780c */ /* 0x000fe40003f26270 */
[----:B------:R-:W-:Y:S02]  /*2ac0*/  F2FP.F16.E4M3.UNPACK_B R4, R4 ;  /* 0x00000004ff04723e */ /* 0x000fe400020006ff */
[----:B------:R-:W-:-:S03]  /*2ad0*/  ISETP.LT.OR P3, PT, R24, 0x1, !P1 ;  /* 0x000000011800780c */ /* 0x000fc60004f61670 */
[----:B------:R-:W-:-:S05]  /*2ae0*/  HADD2.F32 R4, -RZ, R4.H0_H0 ;  /* 0x20000004ff047230 */ /* 0x000fca0000004100 */
[----:B------:R-:W-:-:S04]  /*2af0*/  FMUL R4, R4, R7 ;  /* 0x0000000704047220 */ /* 0x000fc80000400000 */
[----:B------:R-:W-:-:S05]  /*2b00*/  FFMA R4, R83, R6, R4 ;  /* 0x0000000653047223 */ /* 0x000fca0000000004 */
[----:B------:R-:W-:Y:S02]  /*2b10*/  F2FP.SATFINITE.E4M3.F32.PACK_AB_MERGE_C R29, RZ, R4, RZ ;  /* 0x00000004ff1d723e */ /* 0x000fe400048070ff */
[----:B------:R-:W-:-:S03]  /*2b20*/  PRMT R4, RZ, 0x7610, R4 ;  /* 0x00007610ff047816 */ /* 0x000fc60000000004 */
[----:B------:R2:W-:Y:S01]  /*2b30*/  @!P2 STG.E.U8 desc[UR22][R2.64], R29 ;  /* 0x0000001d0200a986 */ /* 0x0005e2000c101116 */
[----:B------:R-:W-:Y:S05]  /*2b40*/  @P3 BRA `(.L_x_39) ;  /* 0x0000000000043947 */ /* 0x000fea0003800000 */
[----:B------:R3:W5:Y:S02]  /*2b50*/  LDG.E.U8 R4, desc[UR22][R12.64+0x1] ;  /* 0x000001160c047981 */ /* 0x000764000c1e1100 */
.L_x_39:
[----:B------:R-:W-:Y:S05]  /*2b60*/  BSYNC B1 ;  /* 0x0000000000017941 */ /* 0x000fea0003800000 */
.L_x_38:
[----:B-----5:R-:W-:Y:S01]  /*2b70*/  LOP3.LUT R4, R4, 0xff, RZ, 0xc0, !PT ;  /* 0x000000ff04047812 */ /* 0x020fe200078ec0ff */
[----:B------:R-:W-:Y:S01]  /*2b80*/  BSSY B1, `(.L_x_40) ;  /* 0x0000012000017945 */ /* 0x000fe20003800000 */
[----:B--2---:R-:W-:Y:S02]  /*2b90*/  IADD3 R29, P2, R26, 0x8, RZ ;  /* 0x000000081a1d7810 */ /* 0x004fe40007f5e0ff */
[----:B------:R-:W-:Y:S02]  /*2ba0*/  F2FP.F16.E4M3.UNPACK_B R4, R4 ;  /* 0x00000004ff04723e */ /* 0x000fe400020006ff */
[----:B------:R-:W-:Y:S01]  /*2bb0*/  ISETP.LT.OR P0, PT, R24, 0x9, !P0 ;  /* 0x000000091800780c */ /* 0x000fe20004701670 */
[----:B------:R-:W-:Y:S02]  /*2bc0*/  IMAD.X R26, RZ, RZ, R27, P2 ;  /* 0x000000ffff1a7224 */ /* 0x000fe400010e061b */
[----:B------:R-:W-:Y:S02]  /*2bd0*/  HADD2.F32 R4, -RZ, R4.H0_H0 ;  /* 0x20000004ff047230 */ /* 0x000fe40000004100 */
[----:B------:R-:W-:-:S02]  /*2be0*/  IMAD R26, R26, UR4, RZ ;  /* 0x000000041a1a7c24 */ /* 0x000fc4000f8e02ff */
[----:B------:R-:W-:-:S04]  /*2bf0*/  IMAD.WIDE.U32 R16, R29, UR4, R16 ;  /* 0x000000041d107c25 */ /* 0x000fc8000f8e0010 */
[----:B------:R-:W-:Y:S01]  /*2c00*/  FMUL R27, R4, R7 ;  /* 0x00000007041b7220 */ /* 0x000fe20000400000 */
[----:B------:R-:W-:Y:S01]  /*2c10*/  PRMT R4, RZ, 0x7610, R4 ;  /* 0x00007610ff047816 */ /* 0x000fe20000000004 */
[----:B------:R-:W-:Y:S02]  /*2c20*/  IMAD R29, R29, UR5, R26 ;  /* 0x000000051d1d7c24 */ /* 0x000fe4000f8e021a */
[----:B------:R-:W-:Y:S01]  /*2c30*/  FFMA R27, R82, R6, R27 ;  /* 0x00000006521b7223 */ /* 0x000fe2000000001b */
[----:B------:R-:W-:-:S04]  /*2c40*/  IADD3 R16, P2, R16, UR8, RZ ;  /* 0x0000000810107c10 */ /* 0x000fc8000ff5e0ff */
[----:B------:R-:W-:Y:S02]  /*2c50*/  F2FP.SATFINITE.E4M3.F32.PACK_AB_MERGE_C R27, RZ, R27, RZ ;  /* 0x0000001bff1b723e */ /* 0x000fe400048070ff */
[----:B------:R-:W-:-:S03]  /*2c60*/  IADD3.X R17, R17, UR9, R29, P2, !PT ;  /* 0x0000000911117c10 */ /* 0x000fc600097fe41d */
[----:B------:R2:W-:Y:S01]  /*2c70*/  @!P3 STG.E.U8 desc[UR22][R2.64+0x1], R27 ;  /* 0x0000011b0200b986 */ /* 0x0005e2000c101116 */
[----:B------:R-:W-:Y:S05]  /*2c80*/  @P0 BRA `(.L_x_41) ;  /* 0x0000000000040947 */ /* 0x000fea0003800000 */
[----:B------:R4:W5:Y:S02]  /*2c90*/  LDG.E.U8 R4, desc[UR22][R16.64] ;  /* 0x0000001610047981 */ /* 0x000964000c1e1100 */
.L_x_41:
[----:B------:R-:W-:Y:S05]  /*2ca0*/  BSYNC B1 ;  /* 0x0000000000017941 */ /* 0x000fea0003800000 */
.L_x_40:
[----:B-----5:R-:W-:Y:S01]  /*2cb0*/  LOP3.LUT R4, R4, 0xff, RZ, 0xc0, !PT ;  /* 0x000000ff04047812 */ /* 0x020fe200078ec0ff */
[----:B------:R-:W-:Y:S01]  /*2cc0*/  BSSY B1, `(.L_x_42) ;  /* 0x000000b000017945 */ /* 0x000fe20003800000 */
[----:B------:R-:W-:Y:S02]  /*2cd0*/  ISETP.LT.OR P1, PT, R24, 0x9, !P1 ;  /* 0x000000091800780c */ /* 0x000fe40004f21670 */
[----:B------:R-:W-:-:S05]  /*2ce0*/  F2FP.F16.E4M3.UNPACK_B R4, R4 ;  /* 0x00000004ff04723e */ /* 0x000fca00020006ff */
[----:B------:R-:W-:-:S05]  /*2cf0*/  HADD2.F32 R4, -RZ, R4.H0_H0 ;  /* 0x20000004ff047230 */ /* 0x000fca0000004100 */
[----:B------:R-:W-:-:S04]  /*2d00*/  FMUL R4, R4, R7 ;  /* 0x0000000704047220 */ /* 0x000fc80000400000 */
[----:B------:R-:W-:-:S05]  /*2d10*/  FFMA R4, R81, R6, R4 ;  /* 0x0000000651047223 */ /* 0x000fca0000000004 */
[----:B--2---:R-:W-:Y:S02]  /*2d20*/  F2FP.SATFINITE.E4M3.F32.PACK_AB_MERGE_C R27, RZ, R4, RZ ;  /* 0x00000004ff1b723e */ /* 0x004fe400048070ff */
[----:B------:R-:W-:-:S03]  /*2d30*/  PRMT R4, RZ, 0x7610, R4 ;  /* 0x00007610ff047816 */ /* 0x000fc60000000004 */
[----:B------:R2:W-:Y:S01]  /*2d40*/  @!P0 STG.E.U8 desc[UR22][R10.64], R27 ;  /* 0x0000001b0a008986 */ /* 0x0005e2000c101116 */
[----:B------:R-:W-:Y:S05]  /*2d50*/  @P1 BRA `(.L_x_43) ;  /* 0x0000000000041947 */ /* 0x000fea0003800000 */
[----:B------:R0:W5:Y:S02]  /*2d60*/  LDG.E.U8 R4, desc[UR22][R16.64+0x1] ;  /* 0x0000011610047981 */ /* 0x000164000c1e1100 */
.L_x_43:
[----:B------:R-:W-:Y:S05]  /*2d70*/  BSYNC B1 ;  /* 0x0000000000017941 */ /* 0x000fea0003800000 */
.L_x_42:
[----:B-----5:R-:W-:Y:S01]  /*2d80*/  LOP3.LUT R4, R4, 0xff, RZ, 0xc0, !PT ;  /* 0x000000ff04047812 */ /* 0x020fe200078ec0ff */
[----:B------:R-:W-:Y:S01]  /*2d90*/  BSSY B1, `(.L_x_44) ;  /* 0x000000c000017945 */ /* 0x000fe20003800000 */
[----:B------:R-:W-:Y:S02]  /*2da0*/  ISETP.GE.AND P0, PT, R25, 0x9, PT ;  /* 0x000000091900780c */ /* 0x000fe40003f06270 */
[----:B------:R-:W-:Y:S02]  /*2db0*/  F2FP.F16.E4M3.UNPACK_B R4, R4 ;  /* 0x00000004ff04723e */ /* 0x000fe400020006ff */
[----:B------:R-:W-:-:S03]  /*2dc0*/  ISETP.LT.OR P2, PT, R24, 0x1, !P0 ;  /* 0x000000011800780c */ /* 0x000fc60004741670 */
[----:B------:R-:W-:-:S05]  /*2dd0*/  HADD2.F32 R4, -RZ, R4.H0_H0 ;  /* 0x20000004ff047230 */ /* 0x000fca0000004100 */
[----:B--2---:R-:W-:Y:S01]  /*2de0*/  FMUL R27, R4, R7 ;  /* 0x00000007041b7220 */ /* 0x004fe20000400000 */
[----:B------:R-:W-:-:S03]  /*2df0*/  PRMT R4, RZ, 0x7610, R4 ;  /* 0x00007610ff047816 */ /* 0x000fc60000000004 */
[----:B------:R-:W-:-:S05]  /*2e00*/  FFMA R27, R80, R6, R27 ;  /* 0x00000006501b7223 */ /* 0x000fca000000001b */
[----:B------:R-:W-:-:S05]  /*2e10*/  F2FP.SATFINITE.E4M3.F32.PACK_AB_MERGE_C R27, RZ, R27, RZ ;  /* 0x0000001bff1b723e */ /* 0x000fca00048070ff */
[----:B------:R2:W-:Y:S01]  /*2e20*/  @!P1 STG.E.U8 desc[UR22][R10.64+0x1], R27 ;  /* 0x0000011b0a009986 */ /* 0x0005e2000c101116 */
[----:B------:R-:W-:Y:S05]  /*2e30*/  @P2 BRA `(.L_x_45) ;  /* 0x0000000000042947 */ /* 0x000fea0003800000 */
[----:B------:R0:W5:Y:S02]  /*2e40*/  LDG.E.U8 R4, desc[UR22][R12.64+0x8] ;  /* 0x000008160c047981 */ /* 0x000164000c1e1100 */
.L_x_45:
[----:B------:R-:W-:Y:S05]  /*2e50*/  BSYNC B1 ;  /* 0x0000000000017941 */ /* 0x000fea0003800000 */
.L_x_44:
        /* <DEDUP_REMOVED lines=13> */
.L_x_47:
[----:B------:R-:W-:Y:S05]  /*2f30*/  BSYNC B1 ;  /* 0x0000000000017941 */ /* 0x000fea0003800000 */
.L_x_46:
[----:B-----5:R-:W-:Y:S01]  /*2f40*/  LOP3.LUT R4, R4, 0xff, RZ, 0xc0, !PT ;  /* 0x000000ff04047812 */ /* 0x020fe200078ec0ff */
[----:B------:R-:W-:Y:S01]  /*2f50*/  BSSY B1, `(.L_x_48) ;  /* 0x000000b000017945 */ /* 0x000fe20003800000 */
[----:B------:R-:W-:Y:S02]  /*2f60*/  ISETP.LT.OR P0, PT, R24, 0x9, !P0 ;  /* 0x000000091800780c */ /* 0x000fe40004701670 */
[----:B------:R-:W-:-:S05]  /*2f70*/  F2FP.F16.E4M3.UNPACK_B R4, R4 ;  /* 0x00000004ff04723e */ /* 0x000fca00020006ff */
        /* <DEDUP_REMOVED lines=8> */
.L_x_49:
[----:B------:R-:W-:Y:S05]  /*3000*/  BSYNC B1 ;  /* 0x0000000000017941 */ /* 0x000fea0003800000 */
.L_x_48:
        /* <DEDUP_REMOVED lines=12> */
.L_x_51:
[----:B------:R-:W-:Y:S05]  /*30d0*/  BSYNC B1 ;  /* 0x0000000000017941 */ /* 0x000fea0003800000 */
.L_x_50:
        /* <DEDUP_REMOVED lines=13> */
.L_x_53:
[----:B------:R-:W-:Y:S05]  /*31b0*/  BSYNC B1 ;  /* 0x0000000000017941 */ /* 0x000fea0003800000 */
.L_x_52:
        /* <DEDUP_REMOVED lines=13> */
.L_x_55:
[----:B------:R-:W-:Y:S05]  /*3290*/  BSYNC B1 ;  /* 0x0000000000017941 */ /* 0x000fea0003800000 */
.L_x_54:
        /* <DEDUP_REMOVED lines=12> */
.L_x_57:
[----:B------:R-:W-:Y:S05]  /*3360*/  BSYNC B1 ;  /* 0x0000000000017941 */ /* 0x000fea0003800000 */
.L_x_56:
        /* <DEDUP_REMOVED lines=12> */
.L_x_59:
[----:B------:R-:W-:Y:S05]  /*3430*/  BSYNC B1 ;  /* 0x0000000000017941 */ /* 0x000fea0003800000 */
.L_x_58:
        /* <DEDUP_REMOVED lines=13> */
.L_x_61:
[----:B------:R-:W-:Y:S05]  /*3510*/  BSYNC B1 ;  /* 0x0000000000017941 */ /* 0x000fea0003800000 */
.L_x_60:
        /* <DEDUP_REMOVED lines=13> */
.L_x_63:
[----:B------:R-:W-:Y:S05]  /*35f0*/  BSYNC B1 ;  /* 0x0000000000017941 */ /* 0x000fea0003800000 */
.L_x_62:
        /* <DEDUP_REMOVED lines=12> */
.L_x_65:
[----:B------:R-:W-:Y:S05]  /*36c0*/  BSYNC B1 ;  /* 0x0000000000017941 */ /* 0x000fea0003800000 */
.L_x_64:
        /* <DEDUP_REMOVED lines=12> */
.L_x_67:
[----:B------:R-:W-:Y:S05]  /*3790*/  BSYNC B1 ;  /* 0x0000000000017941 */ /* 0x000fea0003800000 */
.L_x_66:
        /* <DEDUP_REMOVED lines=13> */
.L_x_69:
[----:B------:R-:W-:Y:S05]  /*3870*/  BSYNC B1 ;  /* 0x0000000000017941 */ /* 0x000fea0003800000 */
.L_x_68:
        /* <DEDUP_REMOVED lines=13> */
.L_x_71:
[----:B------:R-:W-:Y:S05]  /*3950*/  BSYNC B1 ;  /* 0x0000000000017941 */ /* 0x000fea0003800000 */
.L_x_70:
        /* <DEDUP_REMOVED lines=12> */
.L_x_73:
[----:B------:R-:W-:Y:S05]  /*3a20*/  BSYNC B1 ;  /* 0x0000000000017941 */ /* 0x000fea0003800000 */
.L_x_72:
        /* <DEDUP_REMOVED lines=12> */
.L_x_75:
[----:B------:R-:W-:Y:S05]  /*3af0*/  BSYNC B1 ;  /* 0x0000000000017941 */ /* 0x000fea0003800000 */
.L_x_74:
        /* <DEDUP_REMOVED lines=13> */
.L_x_77:
[----:B------:R-:W-:Y:S05]  /*3bd0*/  BSYNC B1 ;  /* 0x0000000000017941 */ /* 0x000fea0003800000 */
.L_x_76:
        /* <DEDUP_REMOVED lines=13> */
.L_x_79:
[----:B------:R-:W-:Y:S05]  /*3cb0*/  BSYNC B1 ;  /* 0x0000000000017941 */ /* 0x000fea0003800000 */
.L_x_78:
        /* <DEDUP_REMOVED lines=12> */
.L_x_81:
[----:B------:R-:W-:Y:S05]  /*3d80*/  BSYNC B1 ;  /* 0x0000000000017941 */ /* 0x000fea0003800000 */
.L_x_80:
        /* <DEDUP_REMOVED lines=12> */
.L_x_83:
[----:B------:R-:W-:Y:S05]  /*3e50*/  BSYNC B1 ;  /* 0x0000000000017941 */ /* 0x000fea0003800000 */
.L_x_82:
        /* <DEDUP_REMOVED lines=13> */
.L_x_85:
[----:B------:R-:W-:Y:S05]  /*3f30*/  BSYNC B1 ;  /* 0x0000000000017941 */ /* 0x000fea0003800000 */
.L_x_84:
        /* <DEDUP_REMOVED lines=13> */
.L_x_87:
[----:B------:R-:W-:Y:S05]  /*4010*/  BSYNC B1 ;  /* 0x0000000000017941 */ /* 0x000fea0003800000 */
.L_x_86:
        /* <DEDUP_REMOVED lines=12> */
.L_x_89:
[----:B------:R-:W-:Y:S05]  /*40e0*/  BSYNC B1 ;  /* 0x0000000000017941 */ /* 0x000fea0003800000 */
.L_x_88:
        /* <DEDUP_REMOVED lines=12> */
.L_x_91:
[----:B------:R-:W-:Y:S05]  /*41b0*/  BSYNC B1 ;  /* 0x0000000000017941 */ /* 0x000fea0003800000 */
.L_x_90:
        /* <DEDUP_REMOVED lines=13> */
.L_x_93:
[----:B------:R-:W-:Y:S05]  /*4290*/  BSYNC B1 ;  /* 0x0000000000017941 */ /* 0x000fea0003800000 */
.L_x_92:
        /* <DEDUP_REMOVED lines=13> */
.L_x_95:
[----:B------:R-:W-:Y:S05]  /*4370*/  BSYNC B1 ;  /* 0x0000000000017941 */ /* 0x000fea0003800000 */
.L_x_94:
[----:B-----5:R-:W-:Y:S01]  /*4380*/  LOP3.LUT R4, R4, 0xff, RZ, 0xc0, !PT ;  /* 0x000000ff04047812 */ /* 0x020fe200078ec0ff */
[----:B------:R-:W-:Y:S01]  /*4390*/  BSSY B1, `(.L_x_96) ;  /* 0x000000b000017945 */ /* 0x000fe20003800000 */
[----:B------:R-:W-:Y:S02]  /*43a0*/  ISETP.LT.OR P0, PT, R24, 0x9, !P0 ;  /* 0x000000091800780c */ /* 0x000fe40004701670 */
[----:B------:R-:W-:-:S05]  /*43b0*/  F2FP.F16.E4M3.UNPACK_B R4, R4 ;  /* 0x00000004ff04723e */ /* 0x000fca00020006ff */
[----:B------:R-:W-:-:S05]  /*43c0*/  HADD2.F32 R4, -RZ, R4.H0_H0 ;  /* 0x20000004ff047230 */ /* 0x000fca0000004100 */
[----:B01-3--:R-:W-:Y:S01]  /*43d0*/  FMUL R13, R4, R7 ;  /* 0x00000007040d7220 */ /* 0x00bfe20000400000 */
[----:B------:R-:W-:-:S03]  /*43e0*/  PRMT R4, RZ, 0x7610, R4 ;  /* 0x00007610ff047816 */ /* 0x000fc60000000004 */
[----:B------:R-:W-:-:S05]  /*43f0*/  FFMA R13, R22, R6, R13 ;  /* 0x00000006160d7223 */ /* 0x000fca000000000d */
[----:B------:R-:W-:-:S05]  /*4400*/  F2FP.SATFINITE.E4M3.F32.PACK_AB_MERGE_C R13, RZ, R13, RZ ;  /* 0x0000000dff0d723e */ /* 0x000fca00048070ff */
[----:B------:R0:W-:Y:S01]  /*4410*/  @!P3 STG.E.U8 desc[UR22][R2.64+0x39], R13 ;  /* 0x0000390d0200b986 */ /* 0x0001e2000c101116 */
[----:B------:R-:W-:Y:S05]  /*4420*/  @P0 BRA `(.L_x_97) ;  /* 0x0000000000040947 */ /* 0x000fea0003800000 */
[----:B------:R1:W5:Y:S02]  /*4430*/  LDG.E.U8 R4, desc[UR22][R16.64+0x38] ;  /* 0x0000381610047981 */ /* 0x000364000c1e1100 */
.L_x_97:
[----:B------:R-:W-:Y:S05]  /*4440*/  BSYNC B1 ;  /* 0x0000000000017941 */ /* 0x000fea0003800000 */
.L_x_96:
[----:B-----5:R-:W-:Y:S01]  /*4450*/  LOP3.LUT R4, R4, 0xff, RZ, 0xc0, !PT ;  /* 0x000000ff04047812 */ /* 0x020fe200078ec0ff */
[----:B------:R-:W-:Y:S01]  /*4460*/  BSSY B1, `(.L_x_98) ;  /* 0x000000b000017945 */ /* 0x000fe20003800000 */
[----:B------:R-:W-:Y:S02]  /*4470*/  ISETP.LT.OR P1, PT, R24, 0x9, !P1 ;  /* 0x000000091800780c */ /* 0x000fe40004f21670 */
[----:B------:R-:W-:Y:S02]  /*4480*/  F2FP.F16.E4M3.UNPACK_B R4, R4 ;  /* 0x00000004ff04723e */ /* 0x000fe400020006ff */
[----:B0-----:R-:W-:-:S03]  /*4490*/  PRMT R2, RZ, 0x7610, R2 ;  /* 0x00007610ff027816 */ /* 0x001fc60000000002 */
[----:B------:R-:W-:-:S05]  /*44a0*/  HADD2.F32 R4, -RZ, R4.H0_H0 ;  /* 0x20000004ff047230 */ /* 0x000fca0000004100 */
[----:B------:R-:W-:-:S04]  /*44b0*/  FMUL R4, R4, R7 ;  /* 0x0000000704047220 */ /* 0x000fc80000400000 */
[----:B------:R-:W-:-:S05]  /*44c0*/  FFMA R4, R21, R6, R4 ;  /* 0x0000000615047223 */ /* 0x000fca0000000004 */
[----:B------:R-:W-:-:S05]  /*44d0*/  F2FP.SATFINITE.E4M3.F32.PACK_AB_MERGE_C R3, RZ, R4, RZ ;  /* 0x00000004ff03723e */ /* 0x000fca00048070ff */
[----:B------:R0:W-:Y:S01]  /*44e0*/  @!P0 STG.E.U8 desc[UR22][R10.64+0x38], R3 ;  /* 0x000038030a008986 */ /* 0x0001e2000c101116 */
[----:B------:R-:W-:Y:S05]  /*44f0*/  @P1 BRA `(.L_x_99) ;  /* 0x0000000000041947 */ /* 0x000fea0003800000 */
[----:B------:R3:W5:Y:S02]  /*4500*/  LDG.E.U8 R2, desc[UR22][R16.64+0x39] ;  /* 0x0000391610027981 */ /* 0x000764000c1e1100 */
.L_x_99:
[----:B------:R-:W-:Y:S05]  /*4510*/  BSYNC B1 ;  /* 0x0000000000017941 */ /* 0x000fea0003800000 */
.L_x_98:
[----:B------:R-:W-:Y:S05]  /*4520*/  @P1 BRA `(.L_x_100) ;  /* 0x0000000800601947 */ /* 0x000fea0003800000 */
[----:B-----5:R-:W-:-:S04]  /*4530*/  LOP3.LUT R2, R2, 0xff, RZ, 0xc0, !PT ;  /* 0x000000ff02027812 */ /* 0x020fc800078ec0ff */
[----:B------:R-:W-:-:S05]  /*4540*/  F2FP.F16.E4M3.UNPACK_B R2, R2 ;  /* 0x00000002ff02723e */ /* 0x000fca00020006ff */
[----:B------:R-:W-:-:S05]  /*4550*/  HADD2.F32 R2, -RZ, R2.H0_H0 ;  /* 0x20000002ff027230 */ /* 0x000fca0000004100 */
[----:B0-----:R-:W-:-:S04]  /*4560*/  FMUL R3, R2, R7 ;  /* 0x0000000702037220 */ /* 0x001fc80000400000 */
[----:B------:R-:W-:-:S05]  /*4570*/  FFMA R3, R20, R6, R3 ;  /* 0x0000000614037223 */ /* 0x000fca0000000003 */
[----:B------:R-:W-:-:S05]  /*4580*/  F2FP.SATFINITE.E4M3.F32.PACK_AB_MERGE_C R3, RZ, R3, RZ ;  /* 0x00000003ff03723e */ /* 0x000fca00048070ff */
[----:B------:R0:W-:Y:S01]  /*4590*/  STG.E.U8 desc[UR22][R10.64+0x39], R3 ;  /* 0x000039030a007986 */ /* 0x0001e2000c101116 */
[----:B------:R-:W-:Y:S05]  /*45a0*/  BRA `(.L_x_100) ;  /* 0x0000000800407947 */ /* 0x000fea0003800000 */
.L_x_35:
[----:B------:R-:W-:Y:S01]  /*45b0*/  ISETP.GE.AND P0, PT, R25, 0x1, PT ;  /* 0x000000011900780c */ /* 0x000fe20003f06270 */
[-C--:B------:R-:W-:Y:S01]  /*45c0*/  FMUL R83, R83, R6.reuse ;  /* 0x0000000653537220 */ /* 0x080fe20000400000 */
[----:B------:R-:W-:Y:S01]  /*45d0*/  ISETP.GE.AND P1, PT, R25, 0x2, PT ;  /* 0x000000021900780c */ /* 0x000fe20003f26270 */
[-C--:B------:R-:W-:Y:S01]  /*45e0*/  FMUL R82, R82, R6.reuse ;  /* 0x0000000652527220 */ /* 0x080fe20000400000 */
[C---:B------:R-:W-:Y:S01]  /*45f0*/  ISETP.LT.OR P2, PT, R24.reuse, 0x1, !P0 ;  /* 0x000000011800780c */ /* 0x040fe20004741670 */
[-C--:B------:R-:W-:Y:S01]  /*4600*/  FMUL R81, R81, R6.reuse ;  /* 0x0000000651517220 */ /* 0x080fe20000400000 */
[----:B------:R-:W-:Y:S01]  /*4610*/  ISETP.LT.OR P3, PT, R24, 0x1, !P1 ;  /* 0x000000011800780c */ /* 0x000fe20004f61670 */
[-C--:B------:R-:W-:Y:S01]  /*4620*/  FMUL R80, R80, R6.reuse ;  /* 0x0000000650507220 */ /* 0x080fe20000400000 */
[----:B------:R-:W-:Y:S01]  /*4630*/  ISETP.LT.OR P0, PT, R24, 0x9, !P0 ;  /* 0x000000091800780c */ /* 0x000fe20004701670 */
[-C--:B------:R-:W-:Y:S01]  /*4640*/  FMUL R79, R79, R6.reuse ;  /* 0x000000064f4f7220 */ /* 0x080fe20000400000 */
[----:B------:R-:W-:Y:S01]  /*4650*/  F2FP.SATFINITE.E4M3.F32.PACK_AB_MERGE_C R83, RZ, R83, RZ ;  /* 0x00000053ff53723e */ /* 0x000fe200048070ff */
[----:B------:R-:W-:Y:S01]  /*4660*/  FMUL R78, R78, R6 ;  /* 0x000000064e4e7220 */ /* 0x000fe20000400000 */
[----:B------:R-:W-:Y:S01]  /*4670*/  F2FP.SATFINITE.E4M3.F32.PACK_AB_MERGE_C R13, RZ, R82, RZ ;  /* 0x00000052ff0d723e */ /* 0x000fe200048070ff */
[-C--:B------:R-:W-:Y:S01]  /*4680*/  FMUL R76, R76, R6.reuse ;  /* 0x000000064c4c7220 */ /* 0x080fe20000400000 */
[----:B------:R-:W-:Y:S01]  /*4690*/  F2FP.SATFINITE.E4M3.F32.PACK_AB_MERGE_C R81, RZ, R81, RZ ;  /* 0x00000051ff51723e */ /* 0x000fe200048070ff */
[-C--:B------:R-:W-:Y:S01]  /*46a0*/  FMUL R77, R77, R6.reuse ;  /* 0x000000064d4d7220 */ /* 0x080fe20000400000 */
[----:B------:R-:W-:Y:S01]  /*46b0*/  F2FP.SATFINITE.E4M3.F32.PACK_AB_MERGE_C R79, RZ, R79, RZ ;  /* 0x0000004fff4f723e */ /* 0x000fe200048070ff */
[----:B------:R-:W-:Y:S01]  /*46c0*/  @!P2 STG.E.U8 desc[UR22][R2.64], R83 ;  /* 0x000000530200a986 */ /* 0x000fe2000c101116 */
[C---:B------:R-:W-:Y:S01]  /*46d0*/  ISETP.GE.AND P2, PT, R25.reuse, 0x9, PT ;  /* 0x000000091900780c */ /* 0x040fe20003f46270 */
[----:B------:R-:W-:Y:S01]  /*46e0*/  FMUL R74, R74, R6 ;  /* 0x000000064a4a7220 */ /* 0x000fe20000400000 */
[----:B------:R-:W-:Y:S01]  /*46f0*/  F2FP.SATFINITE.E4M3.F32.PACK_AB_MERGE_C R17, RZ, R78, RZ ;  /* 0x0000004eff11723e */ /* 0x000fe200048070ff */
[----:B------:R1:W-:Y:S01]  /*4700*/  @!P3 STG.E.U8 desc[UR22][R2.64+0x1], R13 ;  /* 0x0000010d0200b986 */ /* 0x0003e2000c101116 */
[----:B------:R-:W-:Y:S01]  /*4710*/  ISETP.GE.AND P3, PT, R25, 0xa, PT ;  /* 0x0000000a1900780c */ /* 0x000fe20003f66270 */
[-C--:B------:R-:W-:Y:S01]  /*4720*/  FMUL R75, R75, R6.reuse ;  /* 0x000000064b4b7220 */ /* 0x080fe20000400000 */
[C---:B------:R-:W-:Y:S01]  /*4730*/  ISETP.LT.OR P4, PT, R24.reuse, 0x1, !P2 ;  /* 0x000000011800780c */ /* 0x040fe20005781670 */
[----:B------:R-:W-:Y:S01]  /*4740*/  @!P0 STG.E.U8 desc[UR22][R10.64], R81 ;  /* 0x000000510a008986 */ /* 0x000fe2000c101116 */
[C---:B------:R-:W-:Y:S01]  /*4750*/  ISETP.LT.OR P0, PT, R24.reuse, 0x9, !P1 ;  /* 0x000000091800780c */ /* 0x040fe20004f01670 */
[-C--:B------:R-:W-:Y:S01]  /*4760*/  FMUL R73, R73, R6.reuse ;  /* 0x0000000649497220 */ /* 0x080fe20000400000 */
[----:B------:R-:W-:Y:S01]  /*4770*/  ISETP.LT.OR P5, PT, R24, 0x1, !P3 ;  /* 0x000000011800780c */ /* 0x000fe20005fa1670 */
[-C--:B------:R-:W-:Y:S01]  /*4780*/  FMUL R72, R72, R6.reuse ;  /* 0x0000000648487220 */ /* 0x080fe20000400000 */
[C---:B------:R-:W-:Y:S01]  /*4790*/  ISETP.LT.OR P1, PT, R24.reuse, 0x9, !P2 ;  /* 0x000000091800780c */ /* 0x040fe20005721670 */
[-C--:B------:R-:W-:Y:S01]  /*47a0*/  FMUL R71, R71, R6.reuse ;  /* 0x0000000647477220 */ /* 0x080fe20000400000 */
[----:B------:R-:W-:Y:S01]  /*47b0*/  ISETP.LT.OR P2, PT, R24, 0x9, !P3 ;  /* 0x000000091800780c */ /* 0x000fe20005f41670 */
[----:B------:R-:W-:Y:S01]  /*47c0*/  FMUL R70, R70, R6 ;  /* 0x0000000646467220 */ /* 0x000fe20000400000 */
[----:B-1----:R-:W-:Y:S01]  /*47d0*/  F2FP.SATFINITE.E4M3.F32.PACK_AB_MERGE_C R13, RZ, R80, RZ ;  /* 0x00000050ff0d723e */ /* 0x002fe200048070ff */
[----:B------:R-:W-:Y:S01]  /*47e0*/  FMUL R69, R69, R6 ;  /* 0x0000000645457220 */ /* 0x000fe20000400000 */
[----:B------:R-:W-:Y:S01]  /*47f0*/  F2FP.SATFINITE.E4M3.F32.PACK_AB_MERGE_C R27, RZ, R76, RZ ;  /* 0x0000004cff1b723e */ /* 0x000fe200048070ff */
[-C--:B------:R-:W-:Y:S01]  /*4800*/  FMUL R68, R68, R6.reuse ;  /* 0x0000000644447220 */ /* 0x080fe20000400000 */
[----:B------:R-:W-:Y:S01]  /*4810*/  F2FP.SATFINITE.E4M3.F32.PACK_AB_MERGE_C R77, RZ, R77, RZ ;  /* 0x0000004dff4d723e */ /* 0x000fe200048070ff */
[----:B------:R1:W-:Y:S01]  /*4820*/  @!P0 STG.E.U8 desc[UR22][R10.64+0x1], R13 ;  /* 0x0000010d0a008986 */ /* 0x0003e2000c101116 */
[----:B------:R-:W-:Y:S01]  /*4830*/  ISETP.GE.AND P0, PT, R25, 0x19, PT ;  /* 0x000000191900780c */ /* 0x000fe20003f06270 */
[-C--:B------:R-:W-:Y:S01]  /*4840*/  FMUL R67, R67, R6.reuse ;  /* 0x0000000643437220 */ /* 0x080fe20000400000 */
[----:B------:R-:W-:Y:S01]  /*4850*/  F2FP.SATFINITE.E4M3.F32.PACK_AB_MERGE_C R75, RZ, R75, RZ ;  /* 0x0000004bff4b723e */ /* 0x000fe200048070ff */
[----:B------:R-:W-:Y:S01]  /*4860*/  @!P4 STG.E.U8 desc[UR22][R2.64+0x8], R79 ;  /* 0x0000084f0200c986 */ /* 0x000fe2000c101116 */
[----:B------:R-:W-:Y:S01]  /*4870*/  F2FP.SATFINITE.E4M3.F32.PACK_AB_MERGE_C R73, RZ, R73, RZ ;  /* 0x00000049ff49723e */ /* 0x000fe200048070ff */
[-C--:B------:R-:W-:Y:S01]  /*4880*/  FMUL R66, R66, R6.reuse ;  /* 0x0000000642427220 */ /* 0x080fe20000400000 */
[----:B------:R-:W-:Y:S01]  /*4890*/  F2FP.SATFINITE.E4M3.F32.PACK_AB_MERGE_C R71, RZ, R71, RZ ;  /* 0x00000047ff47723e */ /* 0x000fe200048070ff */
[----:B------:R2:W-:Y:S01]  /*48a0*/  @!P5 STG.E.U8 desc[UR22][R2.64+0x9], R17 ;  /* 0x000009110200d986 */ /* 0x0005e2000c101116 */
[----:B------:R-:W-:Y:S01]  /*48b0*/  ISETP.LT.OR P5, PT, R24, 0x1, !P0 ;  /* 0x000000011800780c */ /* 0x000fe200047a1670 */
[-C--:B------:R-:W-:Y:S01]  /*48c0*/  FMUL R64, R64, R6.reuse ;  /* 0x0000000640407220 */ /* 0x080fe20000400000 */
[C---:B------:R-:W-:Y:S01]  /*48d0*/  ISETP.LT.OR P0, PT, R24.reuse, 0x9, !P0 ;  /* 0x000000091800780c */ /* 0x040fe20004701670 */
[----:B------:R3:W-:Y:S01]  /*48e0*/  @!P2 STG.E.U8 desc[UR22][R10.64+0x9], R27 ;  /* 0x0000091b0a00a986 */ /* 0x0007e2000c101116 */
[----:B------:R-:W-:Y:S01]  /*48f0*/  ISETP.GE.AND P2, PT, R25, 0x12, PT ;  /* 0x000000121900780c */ /* 0x000fe20003f46270 */
[----:B------:R-:W-:Y:S01]  /*4900*/  FMUL R65, R65, R6 ;  /* 0x0000000641417220 */ /* 0x000fe20000400000 */
[----:B-1----:R-:W-:Y:S01]  /*4910*/  F2FP.SATFINITE.E4M3.F32.PACK_AB_MERGE_C R13, RZ, R74, RZ ;  /* 0x0000004aff0d723e */ /* 0x002fe200048070ff */
[----:B------:R-:W-:Y:S01]  /*4920*/  @!P1 STG.E.U8 desc[UR22][R10.64+0x8], R77 ;  /* 0x0000084d0a009986 */ /* 0x000fe2000c101116 */
[----:B------:R-:W-:Y:S01]  /*4930*/  ISETP.GE.AND P1, PT, R25, 0x11, PT ;  /* 0x000000111900780c */ /* 0x000fe20003f26270 */
[-C--:B------:R-:W-:Y:S01]  /*4940*/  FMUL R63, R63, R6.reuse ;  /* 0x000000063f3f7220 */ /* 0x080fe20000400000 */
[----:B------:R-:W-:Y:S01]  /*4950*/  ISETP.LT.OR P3, PT, R24, 0x1, !P2 ;  /* 0x000000011800780c */ /* 0x000fe20005761670 */
[-C--:B------:R-:W-:Y:S01]  /*4960*/  FMUL R62, R62, R6.reuse ;  /* 0x000000063e3e7220 */ /* 0x080fe20000400000 */
[C---:B------:R-:W-:Y:S01]  /*4970*/  ISETP.LT.OR P4, PT, R24.reuse, 0x1, !P1 ;  /* 0x000000011800780c */ /* 0x040fe20004f81670 */
[-C--:B------:R-:W-:Y:S01]  /*4980*/  FMUL R61, R61, R6.reuse ;  /* 0x000000063d3d7220 */ /* 0x080fe20000400000 */
[----:B------:R-:W-:Y:S01]  /*4990*/  ISETP.LT.OR P1, PT, R24, 0x9, !P1 ;  /* 0x000000091800780c */ /* 0x000fe20004f21670 */
[-C--:B------:R-:W-:Y:S01]  /*49a0*/  FMUL R60, R60, R6.reuse ;  /* 0x000000063c3c7220 */ /* 0x080fe20000400000 */
[----:B------:R-:W-:Y:S01]  /*49b0*/  ISETP.LT.OR P2, PT, R24, 0x9, !P2 ;  /* 0x000000091800780c */ /* 0x000fe20005741670 */
[----:B------:R-:W-:Y:S01]  /*49c0*/  FMUL R59, R59, R6 ;  /* 0x000000063b3b7220 */ /* 0x000fe20000400000 */
[----:B--2---:R-:W-:Y:S01]  /*49d0*/  F2FP.SATFINITE.E4M3.F32.PACK_AB_MERGE_C R17, RZ, R72, RZ ;  /* 0x00000048ff11723e */ /* 0x004fe200048070ff */
[-C--:B------:R-:W-:Y:S01]  /*49e0*/  FMUL R58, R58, R6.reuse ;  /* 0x000000063a3a7220 */ /* 0x080fe20000400000 */
[----:B------:R-:W-:Y:S01]  /*49f0*/  F2FP.SATFINITE.E4M3.F32.PACK_AB_MERGE_C R69, RZ, R69, RZ ;  /* 0x00000045ff45723e */ /* 0x000fe200048070ff */
[-C--:B------:R-:W-:Y:S01]  /*4a00*/  FMUL R57, R57, R6.reuse ;  /* 0x0000000639397220 */ /* 0x080fe20000400000 */
[----:B------:R-:W-:Y:S01]  /*4a10*/  F2FP.SATFINITE.E4M3.F32.PACK_AB_MERGE_C R67, RZ, R67, RZ ;  /* 0x00000043ff43723e */ /* 0x000fe200048070ff */
[----:B------:R1:W-:Y:S01]  /*4a20*/  @!P3 STG.E.U8 desc[UR22][R2.64+0x11], R13 ;  /* 0x0000110d0200b986 */ /* 0x0003e2000c101116 */
[----:B------:R-:W-:Y:S01]  /*4a30*/  ISETP.GE.AND P3, PT, R25, 0x1a, PT ;  /* 0x0000001a1900780c */ /* 0x000fe20003f66270 */
[----:B------:R-:W-:Y:S01]  /*4a40*/  FMUL R56, R56, R6 ;  /* 0x0000000638387220 */ /* 0x000fe20000400000 */
[----:B---3--:R-:W-:Y:S01]  /*4a50*/  F2FP.SATFINITE.E4M3.F32.PACK_AB_MERGE_C R27, RZ, R66, RZ ;  /* 0x00000042ff1b723e */ /* 0x008fe200048070ff */
[----:B------:R-:W-:Y:S01]  /*4a60*/  @!P4 STG.E.U8 desc[UR22][R2.64+0x10], R75 ;  /* 0x0000104b0200c986 */ /* 0x000fe2000c101116 */
[C---:B------:R-:W-:Y:S01]  /*4a70*/  ISETP.LT.OR P4, PT, R24.reuse, 0x1, !P3 ;  /* 0x000000011800780c */ /* 0x040fe20005f81670 */
[-C--:B------:R-:W-:Y:S01]  /*4a80*/  FMUL R23, R23, R6.reuse ;  /* 0x0000000617177220 */ /* 0x080fe20000400000 */
[----:B------:R-:W-:Y:S01]  /*4a90*/  ISETP.LT.OR P3, PT, R24, 0x9, !P3 ;  /* 0x000000091800780c */ /* 0x000fe20005f61670 */
[----:B------:R-:W-:Y:S01]  /*4aa0*/  @!P1 STG.E.U8 desc[UR22][R10.64+0x10], R73 ;  /* 0x000010490a009986 */ /* 0x000fe2000c101116 */
[C---:B------:R-:W-:Y:S01]  /*4ab0*/  ISETP.GE.AND P1, PT, R25.reuse, 0x22, PT ;  /* 0x000000221900780c */ /* 0x040fe20003f26270 */
[-C--:B------:R-:W-:Y:S01]  /*4ac0*/  FMUL R22, R22, R6.reuse ;  /* 0x0000000616167220 */ /* 0x080fe20000400000 */
[----:B------:R-:W-:Y:S01]  /*4ad0*/  F2FP.SATFINITE.E4M3.F32.PACK_AB_MERGE_C R65, RZ, R65, RZ ;  /* 0x00000041ff41723e */ /* 0x000fe200048070ff */
[----:B------:R2:W-:Y:S01]  /*4ae0*/  @!P2 STG.E.U8 desc[UR22][R10.64+0x11], R17 ;  /* 0x000011110a00a986 */ /* 0x0005e2000c101116 */
[----:B------:R-:W-:Y:S01]  /*4af0*/  ISETP.GE.AND P2, PT, R25, 0x21, PT ;  /* 0x000000211900780c */ /* 0x000fe20003f46270 */
[----:B------:R-:W-:Y:S01]  /*4b00*/  FMUL R21, R21, R6 ;  /* 0x0000000615157220 */ /* 0x000fe20000400000 */
[----:B-1----:R-:W-:Y:S01]  /*4b10*/  F2FP.SATFINITE.E4M3.F32.PACK_AB_MERGE_C R13, RZ, R70, RZ ;  /* 0x00000046ff0d723e */ /* 0x002fe200048070ff */
[----:B------:R-:W-:Y:S01]  /*4b20*/  @!P5 STG.E.U8 desc[UR22][R2.64+0x18], R71 ;  /* 0x000018470200d986 */ /* 0x000fe2000c101116 */
[----:B------:R-:W-:Y:S01]  /*4b30*/  ISETP.LT.OR P6, PT, R24, 0x1, !P2 ;  /* 0x000000011800780c */ /* 0x000fe200057c1670 */
[----:B------:R-:W-:Y:S01]  /*4b40*/  FMUL R20, R20, R6 ;  /* 0x0000000614147220 */ /* 0x000fe20000400000 */
[C---:B------:R-:W-:Y:S01]  /*4b50*/  ISETP.LT.OR P5, PT, R24.reuse, 0x1, !P1 ;  /* 0x000000011800780c */ /* 0x040fe20004fa1670 */
[----:B------:R1:W-:Y:S01]  /*4b60*/  @!P4 STG.E.U8 desc[UR22][R2.64+0x19], R13 ;  /* 0x0000190d0200c986 */ /* 0x0003e2000c101116 */
[----:B------:R-:W-:-:S02]  /*4b70*/  ISETP.LT.OR P1, PT, R24, 0x9, !P1 ;  /* 0x000000091800780c */ /* 0x000fc40004f21670 */
[C---:B------:R-:W-:Y:S01]  /*4b80*/  ISETP.LT.OR P2, PT, R24.reuse, 0x9, !P2 ;  /* 0x000000091800780c */ /* 0x040fe20005741670 */
[----:B------:R-:W-:Y:S01]  /*4b90*/  @!P0 STG.E.U8 desc[UR22][R10.64+0x18], R69 ;  /* 0x000018450a008986 */ /* 0x000fe2000c101116 */
[----:B--2---:R-:W-:Y:S02]  /*4ba0*/  F2FP.SATFINITE.E4M3.F32.PACK_AB_MERGE_C R17, RZ, R68, RZ ;  /* 0x00000044ff11723e */ /* 0x004fe400048070ff */
[C---:B------:R-:W-:Y:S02]  /*4bb0*/  ISETP.GE.AND P0, PT, R25.reuse, 0x29, PT ;  /* 0x000000291900780c */ /* 0x040fe40003f06270 */
[----:B------:R-:W-:Y:S01]  /*4bc0*/  F2FP.SATFINITE.E4M3.F32.PACK_AB_MERGE_C R63, RZ, R63, RZ ;  /* 0x0000003fff3f723e */ /* 0x000fe200048070ff */
[----:B------:R2:W-:Y:S01]  /*4bd0*/  @!P3 STG.E.U8 desc[UR22][R10.64+0x19], R17 ;  /* 0x000019110a00b986 */ /* 0x0005e2000c101116 */
[----:B------:R-:W-:Y:S02]  /*4be0*/  ISETP.GE.AND P3, PT, R25, 0x2a, PT ;  /* 0x0000002a1900780c */ /* 0x000fe40003f66270 */
[----:B-1----:R-:W-:Y:S01]  /*4bf0*/  F2FP.SATFINITE.E4M3.F32.PACK_AB_MERGE_C R13, RZ, R64, RZ ;  /* 0x00000040ff0d723e */ /* 0x002fe200048070ff */
[----:B------:R-:W-:Y:S01]  /*4c00*/  @!P6 STG.E.U8 desc[UR22][R2.64+0x20], R67 ;  /* 0x000020430200e986 */ /* 0x000fe2000c101116 */
[----:B------:R-:W-:-:S02]  /*4c10*/  ISETP.LT.OR P4, PT, R24, 0x1, !P0 ;  /* 0x000000011800780c */ /* 0x000fc40004781670 */
[C---:B------:R-:W-:Y:S01]  /*4c20*/  ISETP.LT.OR P0, PT, R24.reuse, 0x9, !P0 ;  /* 0x000000091800780c */ /* 0x040fe20004701670 */
[----:B------:R-:W-:Y:S01]  /*4c30*/  @!P5 STG.E.U8 desc[UR22][R2.64+0x21], R27 ;  /* 0x0000211b0200d986 */ /* 0x000fe2000c101116 */
[C---:B------:R-:W-:Y:S02]  /*4c40*/  ISETP.LT.OR P5, PT, R24.reuse, 0x1, !P3 ;  /* 0x000000011800780c */ /* 0x040fe40005fa1670 */
[C---:B------:R-:W-:Y:S01]  /*4c50*/  ISETP.LT.OR P3, PT, R24.reuse, 0x9, !P3 ;  /* 0x000000091800780c */ /* 0x040fe20005f61670 */
[----:B------:R1:W-:Y:S01]  /*4c60*/  @!P1 STG.E.U8 desc[UR22][R10.64+0x21], R13 ;  /* 0x0000210d0a009986 */ /* 0x0003e2000c101116 */
[----:B------:R-:W-:Y:S02]  /*4c70*/  ISETP.GE.AND P1, PT, R25, 0x31, PT ;  /* 0x000000311900780c */ /* 0x000fe40003f26270 */
[----:B--2---:R-:W-:Y:S01]  /*4c80*/  F2FP.SATFINITE.E4M3.F32.PACK_AB_MERGE_C R17, RZ, R62, RZ ;  /* 0x0000003eff11723e */ /* 0x004fe200048070ff */
[----:B------:R-:W-:Y:S01]  /*4c90*/  @!P2 STG.E.U8 desc[UR22][R10.64+0x20], R65 ;  /* 0x000020410a00a986 */ /* 0x000fe2000c101116 */
[----:B------:R-:W-:-:S02]  /*4ca0*/  ISETP.LT.OR P6, PT, R24, 0x1, !P1 ;  /* 0x000000011800780c */ /* 0x000fc40004fc1670 */
[----:B------:R-:W-:Y:S01]  /*4cb0*/  F2FP.SATFINITE.E4M3.F32.PACK_AB_MERGE_C R61, RZ, R61, RZ ;  /* 0x0000003dff3d723e */ /* 0x000fe200048070ff */
[----:B------:R-:W-:Y:S01]  /*4cc0*/  @!P4 STG.E.U8 desc[UR22][R2.64+0x28], R63 ;  /* 0x0000283f0200c986 */ /* 0x000fe2000c101116 */
[C---:B------:R-:W-:Y:S02]  /*4cd0*/  ISETP.GE.AND P4, PT, R25.reuse, 0x32, PT ;  /* 0x000000321900780c */ /* 0x040fe40003f86270 */
[----:B------:R-:W-:Y:S01]  /*4ce0*/  F2FP.SATFINITE.E4M3.F32.PACK_AB_MERGE_C R59, RZ, R59, RZ ;  /* 0x0000003bff3b723e */ /* 0x000fe200048070ff */
[----:B------:R2:W-:Y:S01]  /*4cf0*/  @!P5 STG.E.U8 desc[UR22][R2.64+0x29], R17 ;  /* 0x000029110200d986 */ /* 0x0005e2000c101116 */
[----:B-1----:R-:W-:Y:S02]  /*4d00*/  F2FP.SATFINITE.E4M3.F32.PACK_AB_MERGE_C R13, RZ, R60, RZ ;  /* 0x0000003cff0d723e */ /* 0x002fe400048070ff */
[----:B------:R-:W-:Y:S01]  /*4d10*/  ISETP.LT.OR P5, PT, R24, 0x1, !P4 ;  /* 0x000000011800780c */ /* 0x000fe200067a1670 */
[----:B------:R-:W-:Y:S01]  /*4d20*/  @!P0 STG.E.U8 desc[UR22][R10.64+0x28], R61 ;  /* 0x0000283d0a008986 */ /* 0x000fe2000c101116 */
[----:B------:R-:W-:-:S02]  /*4d30*/  ISETP.GE.AND P2, PT, R25, 0x39, PT ;  /* 0x000000391900780c */ /* 0x000fc40003f46270 */
[----:B------:R-:W-:Y:S01]  /*4d40*/  ISETP.GE.AND P0, PT, R25, 0x3a, PT ;  /* 0x0000003a1900780c */ /* 0x000fe20003f06270 */
[----:B------:R1:W-:Y:S01]  /*4d50*/  @!P3 STG.E.U8 desc[UR22][R10.64+0x29], R13 ;  /* 0x0000290d0a00b986 */ /* 0x0003e2000c101116 */
[C---:B------:R-:W-:Y:S02]  /*4d60*/  ISETP.LT.OR P1, PT, R24.reuse, 0x9, !P1 ;  /* 0x000000091800780c */ /* 0x040fe40004f21670 */
[C---:B------:R-:W-:Y:S01]  /*4d70*/  ISETP.LT.OR P4, PT, R24.reuse, 0x9, !P4 ;  /* 0x000000091800780c */ /* 0x040fe20006781670 */
[----:B------:R-:W-:Y:S01]  /*4d80*/  @!P6 STG.E.U8 desc[UR22][R2.64+0x30], R59 ;  /* 0x0000303b0200e986 */ /* 0x000fe2000c101116 */
[C---:B------:R-:W-:Y:S02]  /*4d90*/  ISETP.LT.OR P3, PT, R24.reuse, 0x1, !P2 ;  /* 0x000000011800780c */ /* 0x040fe40005761670 */
[C---:B------:R-:W-:Y:S02]  /*4da0*/  ISETP.LT.OR P6, PT, R24.reuse, 0x1, !P0 ;  /* 0x000000011800780c */ /* 0x040fe400047c1670 */
[----:B------:R-:W-:-:S02]  /*4db0*/  ISETP.LT.OR P2, PT, R24, 0x9, !P2 ;  /* 0x000000091800780c */ /* 0x000fc40005741670 */
[----:B------:R-:W-:Y:S02]  /*4dc0*/  ISETP.LT.OR P0, PT, R24, 0x9, !P0 ;  /* 0x000000091800780c */ /* 0x000fe40004701670 */
[----:B--2---:R-:W-:Y:S02]  /*4dd0*/  F2FP.SATFINITE.E4M3.F32.PACK_AB_MERGE_C R17, RZ, R58, RZ ;  /* 0x0000003aff11723e */ /* 0x004fe400048070ff */
[----:B------:R-:W-:Y:S02]  /*4de0*/  F2FP.SATFINITE.E4M3.F32.PACK_AB_MERGE_C R57, RZ, R57, RZ ;  /* 0x00000039ff39723e */ /* 0x000fe400048070ff */
[----:B-1----:R-:W-:Y:S01]  /*4df0*/  F2FP.SATFINITE.E4M3.F32.PACK_AB_MERGE_C R13, RZ, R56, RZ ;  /* 0x00000038ff0d723e */ /* 0x002fe200048070ff */
[----:B------:R1:W-:Y:S01]  /*4e00*/  @!P5 STG.E.U8 desc[UR22][R2.64+0x31], R17 ;  /* 0x000031110200d986 */ /* 0x0003e2000c101116 */
[----:B------:R-:W-:Y:S02]  /*4e10*/  F2FP.SATFINITE.E4M3.F32.PACK_AB_MERGE_C R23, RZ, R23, RZ ;  /* 0x00000017ff17723e */ /* 0x000fe400048070ff */
[----:B------:R-:W-:Y:S01]  /*4e20*/  F2FP.SATFINITE.E4M3.F32.PACK_AB_MERGE_C R25, RZ, R22, RZ ;  /* 0x00000016ff19723e */ /* 0x000fe200048070ff */
[----:B------:R2:W-:Y:S01]  /*4e30*/  @!P1 STG.E.U8 desc[UR22][R10.64+0x30], R57 ;  /* 0x000030390a009986 */ /* 0x0005e2000c101116 */
[----:B------:R-:W-:-:S03]  /*4e40*/  F2FP.SATFINITE.E4M3.F32.PACK_AB_MERGE_C R21, RZ, R21, RZ ;  /* 0x00000015ff15723e */ /* 0x000fc600048070ff */
[----:B------:R2:W-:Y:S01]  /*4e50*/  @!P4 STG.E.U8 desc[UR22][R10.64+0x31], R13 ;  /* 0x0000310d0a00c986 */ /* 0x0005e2000c101116 */
[----:B-1----:R-:W-:-:S03]  /*4e60*/  F2FP.SATFINITE.E4M3.F32.PACK_AB_MERGE_C R17, RZ, R20, RZ ;  /* 0x00000014ff11723e */ /* 0x002fc600048070ff */
[----:B------:R2:W-:Y:S04]  /*4e70*/  @!P3 STG.E.U8 desc[UR22][R2.64+0x38], R23 ;  /* 0x000038170200b986 */ /* 0x0005e8000c101116 */
[----:B------:R2:W-:Y:S04]  /*4e80*/  @!P6 STG.E.U8 desc[UR22][R2.64+0x39], R25 ;  /* 0x000039190200e986 */ /* 0x0005e8000c101116 */
[----:B------:R2:W-:Y:S04]  /*4e90*/  @!P2 STG.E.U8 desc[UR22][R10.64+0x38], R21 ;  /* 0x000038150a00a986 */ /* 0x0005e8000c101116 */
[----:B------:R2:W-:Y:S02]  /*4ea0*/  @!P0 STG.E.U8 desc[UR22][R10.64+0x39], R17 ;  /* 0x000039110a008986 */ /* 0x0005e4000c101116 */
.L_x_100:
[----:B------:R-:W-:Y:S05]  /*4eb0*/  BSYNC B0 ;  /* 0x0000000000007941 */ /* 0x000fea0003800000 */
.L_x_34:
[----:B--2--5:R-:W-:Y:S01]  /*4ec0*/  IMAD.U32 R2, RZ, RZ, UR20 ;  /* 0x00000014ff027e24 */ /* 0x024fe2000f8e00ff */
[----:B------:R-:W-:Y:S01]  /*4ed0*/  ULDC.64 UR4, c[0x0][0x650] ;  /* 0x0001940000047ab9 */ /* 0x000fe20000000a00 */
[----:B0-----:R-:W-:Y:S01]  /*4ee0*/  IMAD.U32 R3, RZ, RZ, UR21 ;  /* 0x00000015ff037e24 */ /* 0x001fe2000f8e00ff */
[----:B------:R0:W-:Y:S01]  /*4ef0*/  SYNCS.ARRIVE.TRANS64.A1T0 RZ, [R18+UR33], RZ ;  /* 0x000000ff12ff79a7 */ /* 0x0001e20008100021 */
[----:B------:R-:W-:Y:S01]  /*4f00*/  IMAD.U32 R3, RZ, RZ, UR7 ;  /* 0x00000007ff037e24 */ /* 0x000fe2000f8e00ff */
[C---:B------:R-:W-:Y:S01]  /*4f10*/  LEA R0, P0, R2.reuse, R0, 0x1 ;  /* 0x0000000002007211 */ /* 0x040fe200078008ff */
[----:B------:R-:W-:Y:S01]  /*4f20*/  IMAD.MOV.U32 R4, RZ, RZ, -0x1 ;  /* 0xffffffffff047424 */ /* 0x000fe200078e00ff */
[----:B---3--:R-:W-:Y:S02]  /*4f30*/  PRMT R10, RZ, 0x7610, R10 ;  /* 0x00007610ff0a7816 */ /* 0x008fe4000000000a */
[----:B------:R-:W-:Y:S01]  /*4f40*/  LEA.HI.X R5, R2, R5, R3, 0x1, P0 ;  /* 0x0000000502057211 */ /* 0x000fe200000f0c03 */
[----:B------:R-:W-:Y:S01]  /*4f50*/  IMAD.MOV.U32 R2, RZ, RZ, -0x1 ;  /* 0xffffffffff027424 */ /* 0x000fe200078e00ff */
[----:B------:R-:W-:Y:S01]  /*4f60*/  ISETP.GE.U32.AND P0, PT, R0, UR4, PT ;  /* 0x0000000400007c0c */ /* 0x000fe2000bf06070 */
[----:B------:R-:W-:-:S03]  /*4f70*/  IMAD.MOV.U32 R3, RZ, RZ, -0x1 ;  /* 0xffffffffff037424 */ /* 0x000fc600078e00ff */
[----:B------:R-:W-:-:S13]  /*4f80*/  ISETP.GE.U32.AND.EX P0, PT, R5, UR5, PT, P0 ;  /* 0x0000000505007c0c */ /* 0x000fda000bf06100 */
[----:B0-----:R-:W-:Y:S05]  /*4f90*/  @P0 BRA `(.L_x_101) ;  /* 0x0000000400880947 */ /* 0x001fea0003800000 */
[----:B------:R-:W0:Y:S01]  /*4fa0*/  S2UR UR8, SR_CTAID.X ;  /* 0x00000000000879c3 */ /* 0x000e220000002500 */
[----:B------:R-:W-:Y:S01]  /*4fb0*/  ULDC.64 UR4, c[0x0][0x628] ;  /* 0x00018a0000047ab9 */ /* 0x000fe20000000a00 */
[----:B------:R-:W-:Y:S01]  /*4fc0*/  ULDC UR6, c[0x0][0x150] ;  /* 0x0000540000067ab9 */ /* 0x000fe20000000800 */
[----:B------:R-:W-:Y:S01]  /*4fd0*/  ISETP.NE.U32.AND P0, PT, RZ, UR4, PT ;  /* 0x00000004ff007c0c */ /* 0x000fe2000bf05070 */
[----:B------:R-:W-:Y:S01]  /*4fe0*/  ULDC UR28, c[0x0][0x630] ;  /* 0x00018c00001c7ab9 */ /* 0x000fe20000000800 */
[C---:B------:R-:W-:Y:S01]  /*4ff0*/  R2UR UR29, R0.reuse ;  /* 0x00000000001d72ca */ /* 0x040fe200000e0000 */
[----:B------:R-:W-:Y:S01]  /*5000*/  ULDC UR34, c[0x0][0x154] ;  /* 0x0000550000227ab9 */ /* 0x000fe20000000800 */
[----:B------:R-:W-:Y:S01]  /*5010*/  ISETP.NE.AND.EX P0, PT, RZ, UR5, PT, P0 ;  /* 0x00000005ff007c0c */ /* 0x000fe2000bf05300 */
[----:B------:R-:W2:Y:S01]  /*5020*/  S2UR UR35, SR_CTAID.Y ;  /* 0x00000000002379c3 */ /* 0x000ea20000002600 */
[----:B------:R-:W-:Y:S02]  /*5030*/  R2UR UR30, R5 ;  /* 0x00000000051e72ca */ /* 0x000fe400000e0000 */
[----:B------:R-:W-:-:S02]  /*5040*/  R2UR UR26, R0 ;  /* 0x00000000001a72ca */ /* 0x000fc400000e0000 */
[----:B------:R-:W-:Y:S02]  /*5050*/  R2UR UR27, R5 ;  /* 0x00000000051b72ca */ /* 0x000fe400000e0000 */
[----:B0-----:R-:W-:-:S05]  /*5060*/  I2FP.F32.U32 R2, UR8 ;  /* 0x0000000800027c45 */ /* 0x001fca0008201000 */
[----:B------:R-:W-:-:S04]  /*5070*/  FMUL R2, R2, UR6 ;  /* 0x0000000602027c20 */ /* 0x000fc80008400000 */
[----:B------:R0:W3:Y:S01]  /*5080*/  F2I.U32.TRUNC.NTZ R3, R2 ;  /* 0x0000000200037305 */ /* 0x0000e2000020f000 */
[----:B--2---:R-:W-:Y:S05]  /*5090*/  @!P0 BRA `(.L_x_102) ;  /* 0x0000000000308947 */ /* 0x004fea0003800000 */
        /* <DEDUP_REMOVED lines=12> */
.L_x_102:
[----:B0-----:R-:W-:Y:S01]  /*5160*/  I2FP.F32.U32 R2, UR35 ;  /* 0x0000002300027c45 */ /* 0x001fe20008201000 */
[----:B------:R-:W-:Y:S02]  /*5170*/  USHF.R.U64 UR6, UR26, UR28, UR27 ;  /* 0x0000001c1a067299 */ /* 0x000fe4000800121b */
[----:B------:R-:W-:Y:S01]  /*5180*/  USHF.R.U32.HI UR4, URZ, UR28, UR27 ;  /* 0x0000001c3f047299 */ /* 0x000fe2000801161b */
[----:B---3--:R-:W-:Y:S01]  /*5190*/  R2UR UR28, R3 ;  /* 0x00000000031c72ca */ /* 0x008fe200000e0000 */
[----:B------:R-:W-:Y:S01]  /*51a0*/  UIADD3 UR24, UP0, URZ, -UR6, URZ ;  /* 0x800000063f187290 */ /* 0x000fe2000ff1e03f */
[----:B------:R-:W-:Y:S01]  /*51b0*/  FMUL R2, R2, UR34 ;  /* 0x0000002202027c20 */ /* 0x000fe20008400000 */
[----:B------:R-:W-:Y:S01]  /*51c0*/  ULDC.64 UR26, c[0x0][0x620] ;  /* 0x00018800001a7ab9 */ /* 0x000fe20000000a00 */
[----:B------:R-:W-:Y:S01]  /*51d0*/  UMOV UR10, UR29 ;  /* 0x0000001d000a7c82 */ /* 0x000fe20008000000 */
[----:B------:R-:W-:Y:S01]  /*51e0*/  UIADD3.X UR4, URZ, ~UR4, URZ, UP0, !UPT ;  /* 0x800000043f047290 */ /* 0x000fe200087fe43f */
[----:B------:R-:W-:-:S02]  /*51f0*/  UMOV UR11, UR30 ;  /* 0x0000001e000b7c82 */ /* 0x000fc40008000000 */
[----:B------:R-:W0:Y:S01]  /*5200*/  F2I.U32.TRUNC.NTZ R2, R2 ;  /* 0x0000000200027305 */ /* 0x000e22000020f000 */
[----:B------:R-:W-:Y:S02]  /*5210*/  UIMAD UR4, UR4, UR26, URZ ;  /* 0x0000001a040472a4 */ /* 0x000fe4000f8e023f */
        /* <DEDUP_REMOVED lines=9> */
[----:B------:R-:W-:Y:S01]  /*52b0*/  USHF.R.U64 UR25, UR10, UR26, UR11 ;  /* 0x0000001a0a197299 */ /* 0x000fe2000800120b */
[----:B0-----:R-:W-:Y:S01]  /*52c0*/  R2UR UR29, R2 ;  /* 0x00000000021d72ca */ /* 0x001fe200000e0000 */
[----:B------:R-:W-:Y:S01]  /*52d0*/  USHF.R.U32.HI UR10, URZ, UR26, UR11 ;  /* 0x0000001a3f0a7299 */ /* 0x000fe2000801160b */
[----:B------:R-:W-:Y:S01]  /*52e0*/  ISETP.NE.AND.EX P0, PT, RZ, UR5, PT, P0 ;  /* 0x00000005ff007c0c */ /* 0x000fe2000bf05300 */
[----:B------:R-:W-:Y:S01]  /*52f0*/  ULDC UR36, c[0x0][0x608] ;  /* 0x0001820000247ab9 */ /* 0x000fe20000000800 */
[----:B------:R-:W-:-:S02]  /*5300*/  ULOP3.LUT UR39, URZ, UR34, URZ, 0x33, !UPT ;  /* 0x000000223f277292 */ /* 0x000fc4000f8e333f */
[----:B------:R-:W-:Y:S02]  /*5310*/  USHF.R.U64 UR34, UR25, UR36, UR10 ;  /* 0x0000002419227299 */ /* 0x000fe4000800120a */
[----:B------:R-:W-:Y:S02]  /*5320*/  USHF.R.U32.HI UR10, URZ, UR36, UR10 ;  /* 0x000000243f0a7299 */ /* 0x000fe4000801160a */
[----:B------:R-:W-:Y:S02]  /*5330*/  UIADD3 UR28, -UR28, URZ, URZ ;  /* 0x0000003f1c1c7290 */ /* 0x000fe4000fffe13f */
[----:B------:R-:W-:Y:S01]  /*5340*/  USHF.R.U64 UR36, UR34, UR38, UR10 ;  /* 0x0000002622247299 */ /* 0x000fe2000800120a */
[----:B------:R-:W-:Y:S01]  /*5350*/  UMOV UR30, 0x1 ;  /* 0x00000001001e7882 */ /* 0x000fe20000000000 */
[----:B------:R-:W-:Y:S01]  /*5360*/  ULDC UR27, c[0x0][0x144] ;  /* 0x00005100001b7ab9 */ /* 0x000fe20000000800 */
[----:B------:R-:W-:Y:S01]  /*5370*/  UIADD3 UR37, -UR29, URZ, URZ ;  /* 0x0000003f1d257290 */ /* 0x000fe2000fffe13f */
[----:B------:R-:W-:Y:S01]  /*5380*/  ULDC UR9, c[0x0][0x600] ;  /* 0x0001800000097ab9 */ /* 0x000fe20000000800 */
[----:B------:R-:W-:-:S02]  /*5390*/  USHF.L.U32 UR30, UR30, UR38, URZ ;  /* 0x000000261e1e7299 */ /* 0x000fc4000800063f */
[----:B------:R-:W-:Y:S02]  /*53a0*/  USHF.R.U32.HI UR29, URZ, UR38, UR10 ;  /* 0x000000263f1d7299 */ /* 0x000fe4000801160a */
[----:B------:R-:W-:Y:S02]  /*53b0*/  UIMAD UR38, UR27, UR28, UR8 ;  /* 0x0000001c1b2672a4 */ /* 0x000fe4000f8e0208 */
[----:B------:R-:W-:Y:S01]  /*53c0*/  UIADD3 UR24, UR9, -0x1, URZ ;  /* 0xffffffff09187890 */ /* 0x000fe2000fffe03f */
        /* <DEDUP_REMOVED lines=15> */
.L_x_103:
[----:B------:R-:W-:Y:S01]  /*54c0*/  USHF.R.U64 UR4, UR28, UR40, UR29 ;  /* 0x000000281c047299 */ /* 0x000fe2000800121d */
[----:B------:R-:W-:Y:S01]  /*54d0*/  IMAD.MOV.U32 R10, RZ, RZ, 0x1 ;  /* 0x00000001ff0a7424 */ /* 0x000fe200078e00ff */
[----:B------:R-:W-:Y:S01]  /*54e0*/  ULOP3.LUT UR34, UR34, UR39, URZ, 0xc0, !UPT ;  /* 0x0000002722227292 */ /* 0x000fe2000f8ec03f */
[----:B------:R-:W-:Y:S01]  /*54f0*/  IMAD.U32 R4, RZ, RZ, UR6 ;  /* 0x00000006ff047e24 */ /* 0x000fe2000f8e00ff */
[----:B------:R-:W-:Y:S02]  /*5500*/  UIADD3 UR5, -UR4, URZ, URZ ;  /* 0x0000003f04057290 */ /* 0x000fe4000fffe13f */
[----:B------:R-:W-:Y:S02]  /*5510*/  @UP2 UIMAD UR38, UR42, UR37, UR35 ;  /* 0x000000252a2622a4 */ /* 0x000fe4000f8e0223 */
        /* <DEDUP_REMOVED lines=10> */
.L_x_101:
[----:B------:R-:W-:Y:S01]  /*55c0*/  UIADD3 UR15, UR32, UR15, URZ ;  /* 0x0000000f200f7290 */ /* 0x000fe2000fffe03f */
[----:B------:R-:W-:Y:S02]  /*55d0*/  LOP3.LUT P0, RZ, R10, 0xff, RZ, 0xc0, !PT ;  /* 0x000000ff0aff7812 */ /* 0x000fe4000780c0ff */
[----:B------:R-:W-:Y:S01]  /*55e0*/  LOP3.LUT R84, R84, 0x1, RZ, 0x3c, !PT ;  /* 0x0000000154547812 */ /* 0x000fe200078e3cff */
[----:B------:R-:W-:Y:S02]  /*55f0*/  USHF.R.U32.HI UR4, URZ, 0x2, UR15 ;  /* 0x000000023f047899 */ /* 0x000fe4000801160f */
[----:B------:R-:W-:Y:S02]  /*5600*/  UISETP.GT.U32.AND UP0, UPT, UR15, 0x3, UPT ;  /* 0x000000030f00788c */ /* 0x000fe4000bf04070 */
[----:B------:R-:W-:Y:S02]  /*5610*/  ULOP3.LUT UR4, UR4, 0x1, URZ, 0xc0, !UPT ;  /* 0x0000000104047892 */ /* 0x000fe4000f8ec03f */
[----:B------:R-:W-:-:S02]  /*5620*/  UISETP.LT.U32.AND UP0, UPT, UR32, 0x4, UP0 ;  /* 0x000000042000788c */ /* 0x000fc40008701070 */
[----:B------:R-:W-:Y:S02]  /*5630*/  UISETP.NE.U32.AND UP1, UPT, UR4, 0x1, UPT ;  /* 0x000000010400788c */ /* 0x000fe4000bf25070 */
[----:B------:R-:W-:Y:S02]  /*5640*/  USEL UR5, URZ, 0x1, !UP0 ;  /* 0x000000013f057887 */ /* 0x000fe4000c000000 */
[----:B------:R-:W-:Y:S02]  /*5650*/  UISETP.GT.U32.AND UP1, UPT, UR32, 0x3, !UP1 ;  /* 0x000000032000788c */ /* 0x000fe4000cf24070 */
[----:B------:R-:W-:Y:S02]  /*5660*/  ULOP3.LUT UR15, UR15, 0x3, URZ, 0xc0, !UPT ;  /* 0x000000030f0f7892 */ /* 0x000fe4000f8ec03f */
[----:B------:R-:W-:-:S04]  /*5670*/  USEL UR4, URZ, 0x1, !UP1 ;  /* 0x000000013f047887 */ /* 0x000fc8000c800000 */
[----:B------:R-:W-:Y:S01]  /*5680*/  ULOP3.LUT UR17, UR4, UR17, UR5, 0x96, !UPT ;  /* 0x0000001104117292 */ /* 0x000fe2000f8e9605 */
[----:B------:R-:W-:Y:S11]  /*5690*/  @P0 BRA `(.L_x_104) ;  /* 0xffffffbc00b00947 */ /* 0x000ff6000383ffff */
[----:B------:R-:W-:Y:S05]  /*56a0*/  EXIT ;  /* 0x000000000000794d */ /* 0x000fea0003800000 */
.L_x_12:
[----:B------:R-:W-:-:S08]  /*56b0*/  ISETP.NE.AND P0, PT, RZ, UR8, PT ;  /* 0x00000008ff007c0c */ /* 0x000fd0000bf05270 */
[----:B-1---5:R-:W0:-:S00]  /*56c0*/  USETMAXREG.DEALLOC.CTAPOOL 0x28 ;  /* 0x00000028000079c8 */ /* 0x022e0000080e0500 */
[----:B------:R-:W-:Y:S05]  /*56d0*/  @P0 EXIT ;  /* 0x000000000000094d */ /* 0x000fea0003800000 */
[----:B0-----:R-:W-:Y:S01]  /*56e0*/  LOP3.LUT P0, RZ, R9, 0xff, RZ, 0xc0, !PT ;  /* 0x000000ff09ff7812 */ /* 0x001fe2000780c0ff */
[----:B------:R-:W-:Y:S02]  /*56f0*/  IMAD.MOV.U32 R10, RZ, RZ, 0x1 ;  /* 0x00000001ff0a7424 */ /* 0x000fe400078e00ff */
[----:B------:R-:W-:-:S10]  /*5700*/  IMAD.MOV.U32 R11, RZ, RZ, RZ ;  /* 0x000000ffff0b7224 */ /* 0x000fd400078e00ff */
[----:B------:R-:W-:Y:S05]  /*5710*/  @!P0 BRA `(.L_x_105) ;  /* 0x0000000c00108947 */ /* 0x000fea0003800000 */
[----:B------:R-:W-:Y:S01]  /*5720*/  LOP3.LUT P0, RZ, R8, 0x1f, RZ, 0xc0, !PT ;  /* 0x0000001f08ff7812 */ /* 0x000fe2000780c0ff */
[----:B------:R-:W-:Y:S01]  /*5730*/  ULDC UR5, c[0x0][0x658] ;  /* 0x0001960000057ab9 */ /* 0x000fe20000000800 */
[----:B------:R-:W-:Y:S01]  /*5740*/  UMOV UR6, 0xffffffff ;  /* 0xffffffff00067882 */ /* 0x000fe20000000000 */
[----:B------:R-:W-:Y:S01]  /*5750*/  BSSY B0, `(.L_x_105) ;  /* 0x00000c0000007945 */ /* 0x000fe20003800000 */
[----:B------:R-:W-:Y:S01]  /*5760*/  USHF.L.U32 UR6, UR6, UR5, URZ ;  /* 0x0000000506067299 */ /* 0x000fe2000800063f */
[C---:B------:R-:W-:Y:S01]  /*5770*/  ISETP.NE.AND P3, PT, R14.reuse, RZ, PT ;  /* 0x000000ff0e00720c */ /* 0x040fe20003f65270 */
[----:B------:R-:W-:Y:S01]  /*5780*/  IMAD.MOV.U32 R12, RZ, RZ, 0x1 ;  /* 0x00000001ff0c7424 */ /* 0x000fe200078e00ff */
[----:B------:R-:W-:Y:S01]  /*5790*/  ISETP.NE.OR P0, PT, R14, RZ, !P0 ;  /* 0x000000ff0e00720c */ /* 0x000fe20004705670 */
[----:B------:R-:W-:Y:S01]  /*57a0*/  IMAD.MOV.U32 R10, RZ, RZ, 0x1 ;  /* 0x00000001ff0a7424 */ /* 0x000fe200078e00ff */
[----:B------:R-:W-:Y:S01]  /*57b0*/  ULDC UR4, c[0x0][0x600] ;  /* 0x0001800000047ab9 */ /* 0x000fe20000000800 */
[----:B------:R-:W-:Y:S01]  /*57c0*/  IMAD.MOV.U32 R11, RZ, RZ, RZ ;  /* 0x000000ffff0b7224 */ /* 0x000fe200078e00ff */
[----:B------:R-:W-:Y:S01]  /*57d0*/  UMOV UR8, 0x1 ;  /* 0x0000000100087882 */ /* 0x000fe20000000000 */
[----:B------:R-:W-:-:S02]  /*57e0*/  UIADD3 UR27, UR14, 0x1, URZ ;  /* 0x000000010e1b7890 */ /* 0x000fc4000fffe03f */
[----:B------:R-:W-:Y:S02]  /*57f0*/  ULOP3.LUT UR26, UR13, 0x2, URZ, 0xfc, !UPT ;  /* 0x000000020d1a7892 */ /* 0x000fe4000f8efc3f */
[----:B------:R-:W-:Y:S02]  /*5800*/  UIADD3 UR4, UR4, -0x1, URZ ;  /* 0xffffffff04047890 */ /* 0x000fe4000fffe03f */
[----:B------:R-:W-:Y:S02]  /*5810*/  USHF.L.U32 UR5, UR8, UR5, URZ ;  /* 0x0000000508057299 */ /* 0x000fe4000800063f */
[----:B------:R-:W-:Y:S01]  /*5820*/  ULOP3.LUT UR6, URZ, UR6, URZ, 0x33, !UPT ;  /* 0x000000063f067292 */ /* 0x000fe2000f8e333f */
[----:B------:R-:W-:-:S11]  /*5830*/  ULDC.64 UR24, c[0x0][0x198] ;  /* 0x0000660000187ab9 */ /* 0x000fd60000000a00 */
.L_x_117:
[----:B------:R-:W-:-:S03]  /*5840*/  UMOV UR8, 0xffffffff ;  /* 0xffffffff00087882 */ /* 0x000fc60000000000 */
[----:B------:R-:W-:Y:S05]  /*5850*/  BRA.DIV UR8, `(.L_x_106) ;  /* 0x0000000e08dc7947 */ /* 0x000fea000b800000 */
[----:B------:R-:W-:-:S13]  /*5860*/  ELECT P1, URZ, PT ;  /* 0x00000000003f782f */ /* 0x000fda0003820000 */
.L_x_130:
[----:B------:R-:W0:Y:S01]  /*5870*/  LDC R6, c[0x0][0x28c] ;  /* 0x0000a300ff067b82 */ /* 0x000e220000000800 */
[----:B------:R-:W-:Y:S01]  /*5880*/  BSSY B1, `(.L_x_107) ;  /* 0x0000036000017945 */ /* 0x000fe20003800000 */
[----:B0-----:R-:W-:-:S13]  /*5890*/  ISETP.LT.OR P1, PT, R6, 0x1, !P1 ;  /* 0x000000010600780c */ /* 0x001fda0004f21670 */
[----:B------:R-:W-:Y:S05]  /*58a0*/  @P1 BRA `(.L_x_108) ;  /* 0x0000000000cc1947 */ /* 0x000fea0003800000 */
[----:B------:R-:W-:Y:S02]  /*58b0*/  IMAD.SHL.U32 R8, R3, 0x40, RZ ;  /* 0x0000004003087824 */ /* 0x000fe400078e00ff */
[----:B------:R-:W-:Y:S02]  /*58c0*/  IMAD.SHL.U32 R9, R2, 0x40, RZ ;  /* 0x0000004002097824 */ /* 0x000fe400078e00ff */
[----:B------:R-:W-:Y:S02]  /*58d0*/  IMAD.MOV.U32 R15, RZ, RZ, RZ ;  /* 0x000000ffff0f7224 */ /* 0x000fe400078e00ff */
[----:B------:R-:W-:Y:S02]  /*58e0*/  IMAD.U32 R16, RZ, RZ, UR27 ;  /* 0x0000001bff107e24 */ /* 0x000fe4000f8e00ff */
[----:B------:R-:W-:Y:S02]  /*58f0*/  IMAD.MOV.U32 R2, RZ, RZ, R10 ;  /* 0x000000ffff027224 */ /* 0x000fe400078e000a */
[----:B------:R-:W-:-:S07]  /*5900*/  IMAD.MOV.U32 R3, RZ, RZ, R11 ;  /* 0x000000ffff037224 */ /* 0x000fce00078e000b */
.L_x_112:
[----:B------:R-:W0:Y:S01]  /*5910*/  S2R R7, SR_CgaCtaId ;  /* 0x0000000000077919 */ /* 0x000e220000008800 */
[----:B-1----:R-:W-:-:S04]  /*5920*/  MOV R6, 0x400 ;  /* 0x0000040000067802 */ /* 0x002fc80000000f00 */
[----:B0-----:R-:W-:Y:S02]  /*5930*/  LEA R14, R7, R6, 0x18 ;  /* 0x00000006070e7211 */ /* 0x001fe400078ec0ff */
[----:B------:R-:W-:Y:S01]  /*5940*/  SHF.L.U32 R6, R2, 0x1f, RZ ;  /* 0x0000001f02067819 */ /* 0x000fe200000006ff */
[----:B------:R-:W0:Y:S02]  /*5950*/  @!P3 LDC R7, c[0x0][0x500] ;  /* 0x00014000ff07bb82 */ /* 0x000e240000000800 */
[----:B------:R-:W-:-:S04]  /*5960*/  IMAD R13, R3, 0x8, R14 ;  /* 0x00000008030d7824 */ /* 0x000fc800078e020e */
[----:B------:R-:W1:Y:S02]  /*5970*/  SYNCS.PHASECHK.TRANS64.TRYWAIT P1, [R13+URZ+0x20], R6 ;  /* 0x000020060d0075a7 */ /* 0x000e64000802017f */
[----:B-1----:R-:W-:Y:S05]  /*5980*/  @!P1 BRA `(.L_x_109) ;  /* 0x0000000c00b09947 */ /* 0x002fea0003800000 */
.L_x_131:
[----:B------:R-:W-:Y:S01]  /*5990*/  UPRMT UR8, UR26, 0x9910, URZ ;  /* 0x000099101a087896 */ /* 0x000fe2000800003f */
[----:B0-----:R0:W-:Y:S03]  /*59a0*/  @!P3 SYNCS.ARRIVE.TRANS64 RZ, [R13+URZ], R7 ;  /* 0x000000070dffb9a7 */ /* 0x0011e6000800003f */
[----:B------:R-:W-:-:S06]  /*59b0*/  UISETP.NE.AND UP0, UPT, UR8, 0x2, UPT ;  /* 0x000000020800788c */ /* 0x000fcc000bf05270 */
[----:B------:R-:W-:-:S13]  /*59c0*/  PLOP3.LUT P1, PT, PT, PT, UP0, 0x80, 0x0 ;  /* 0x000000000000781c */ /* 0x000fda0003f2f008 */
[----:B0-----:R-:W-:Y:S05]  /*59d0*/  @P1 BRA `(.L_x_110) ;  /* 0x0000000000041947 */ /* 0x001fea0003800000 */
[----:B------:R-:W-:Y:S01]  /*59e0*/  BPT.TRAP 0x1 ;  /* 0x000000040000795c */ /* 0x000fe20000300000 */
.L_x_110:
[----:B------:R-:W-:Y:S05]  /*59f0*/  @P0 BRA `(.L_x_111) ;  /* 0x0000000000040947 */ /* 0x000fea0003800000 */
[----:B------:R-:W-:Y:S01]  /*5a00*/  BPT.TRAP 0x1 ;  /* 0x000000040000795c */ /* 0x000fe20000300000 */
.L_x_111:
[----:B------:R-:W-:Y:S01]  /*5a10*/  IMAD R14, R3, 0x1000, R14 ;  /* 0x00001000030e7824 */ /* 0x000fe200078e020e */
[----:B------:R-:W-:Y:S01]  /*5a20*/  R2UR UR9, R13 ;  /* 0x000000000d0972ca */ /* 0x000fe200000e0000 */
[----:B------:R-:W-:Y:S01]  /*5a30*/  VIADD R16, R16, 0xffffffff ;  /* 0xffffffff10107836 */ /* 0x000fe20000000000 */
[----:B------:R-:W-:Y:S01]  /*5a40*/  UIADD3 UR16, UP0, UR24, 0xf0, URZ ;  /* 0x000000f018107890 */ /* 0x000fe2000ff1e03f */
[----:B------:R-:W-:Y:S01]  /*5a50*/  R2UR UR11, R9 ;  /* 0x00000000090b72ca */ /* 0x000fe200000e0000 */
[----:B------:R-:W-:Y:S01]  /*5a60*/  UIADD3 UR28, UP1, UR24, 0x1f0, URZ ;  /* 0x000001f0181c7890 */ /* 0x000fe2000ff3e03f */
[----:B------:R-:W-:Y:S01]  /*5a70*/  R2UR UR8, R14 ;  /* 0x000000000e0872ca */ /* 0x000fe200000e0000 */
[----:B------:R-:W-:Y:S01]  /*5a80*/  UIADD3.X UR17, URZ, UR25, URZ, UP0, !UPT ;  /* 0x000000193f117290 */ /* 0x000fe200087fe43f */
[----:B------:R-:W-:Y:S01]  /*5a90*/  R2UR UR10, R15 ;  /* 0x000000000f0a72ca */ /* 0x000fe200000e0000 */
[----:B------:R-:W-:Y:S01]  /*5aa0*/  VIADD R3, R3, 0x1 ;  /* 0x0000000103037836 */ /* 0x000fe20000000000 */
[----:B------:R-:W-:Y:S01]  /*5ab0*/  R2UR UR12, R4 ;  /* 0x00000000040c72ca */ /* 0x000fe200000e0000 */
[----:B------:R-:W-:Y:S01]  /*5ac0*/  UIADD3.X UR29, URZ, UR25, URZ, UP1, !UPT ;  /* 0x000000193f1d7290 */ /* 0x000fe20008ffe43f */
[----:B------:R-:W-:Y:S01]  /*5ad0*/  R2UR UR23, R8 ;  /* 0x00000000081772ca */ /* 0x000fe200000e0000 */
[----:B------:R-:W-:Y:S01]  /*5ae0*/  UMOV UR18, 0x0 ;  /* 0x0000000000127882 */ /* 0x000fe20000000000 */
[----:B------:R-:W-:Y:S01]  /*5af0*/  ISETP.GT.AND P2, PT, R16, 0x1, PT ;  /* 0x000000011000780c */ /* 0x000fe20003f44270 */
[----:B------:R-:W-:Y:S01]  /*5b00*/  UMOV UR19, 0x10000000 ;  /* 0x1000000000137882 */ /* 0x000fe20000000000 */
[----:B------:R-:W-:Y:S01]  /*5b10*/  ISETP.NE.AND P1, PT, R3, 0x4, PT ;  /* 0x000000040300780c */ /* 0x000fe20003f25270 */
[----:B------:R-:W-:-:S02]  /*5b20*/  VIADD R15, R15, 0x40 ;  /* 0x000000400f0f7836 */ /* 0x000fc40000000000 */
[----:B------:R-:W-:Y:S01]  /*5b30*/  UIADD3 UR15, UR8, 0x180, URZ ;  /* 0x00000180080f7890 */ /* 0x000fe2000fffe03f */
[----:B------:R-:W-:Y:S01]  /*5b40*/  SEL R7, RZ, 0x1, P1 ;  /* 0x00000001ff077807 */ /* 0x000fe20000800000 */
[----:B------:R-:W-:Y:S01]  /*5b50*/  UIADD3 UR22, UR8, 0x4180, URZ ;  /* 0x0000418008167890 */ /* 0x000fe2000fffe03f */
[----:B------:R-:W-:Y:S02]  /*5b60*/  SEL R3, R3, RZ, P1 ;  /* 0x000000ff03037207 */ /* 0x000fe40000800000 */
[----:B------:R-:W-:Y:S02]  /*5b70*/  LOP3.LUT R2, R2, R7, RZ, 0x3c, !PT ;  /* 0x0000000702027212 */ /* 0x000fe400078e3cff */
[----:B------:R-:W-:Y:S02]  /*5b80*/  UMOV UR8, UR15 ;  /* 0x0000000f00087c82 */ /* 0x000fe40008000000 */
[----:B------:R0:W-:Y:S02]  /*5b90*/  UTMALDG.3D [UR8], [UR16], desc[UR18] ;  /* 0x00001208100075b4 */ /* 0x0001e40008011000 */
[----:B0-----:R-:W-:Y:S01]  /*5ba0*/  UMOV UR8, UR22 ;  /* 0x0000001600087c82 */ /* 0x001fe20008000000 */
[----:B------:R-:W-:-:S02]  /*5bb0*/  UMOV UR11, UR23 ;  /* 0x00000017000b7c82 */ /* 0x000fc40008000000 */
[----:B------:R0:W-:Y:S02]  /*5bc0*/  UTMALDG.3D [UR8], [UR28], desc[UR18] ;  /* 0x000012081c0075b4 */ /* 0x0001e40008011000 */
[----:B0-----:R-:W-:Y:S05]  /*5bd0*/  @P2 BRA `(.L_x_112) ;  /* 0xfffffffc004c2947 */ /* 0x001fea000383ffff */
.L_x_108:
[----:B------:R-:W-:Y:S05]  /*5be0*/  BSYNC B1 ;  /* 0x0000000000017941 */ /* 0x000fea0003800000 */
.L_x_107:
[----:B------:R-:W-:Y:S01]  /*5bf0*/  LOP3.LUT P4, RZ, R12, 0xff, RZ, 0xc0, !PT ;  /* 0x000000ff0cff7812 */ /* 0x000fe2000788c0ff */
[----:B------:R-:W-:Y:S01]  /*5c00*/  VIADD R11, R11, UR14 ;  /* 0x0000000e0b0b7c36 */ /* 0x000fe20008000000 */
[----:B------:R-:W-:Y:S01]  /*5c10*/  ULDC.64 UR8, c[0x0][0x650] ;  /* 0x0001940000087ab9 */ /* 0x000fe20000000a00 */
[----:B------:R-:W-:Y:S01]  /*5c20*/  BSSY B1, `(.L_x_113) ;  /* 0x0000070000017945 */ /* 0x000fe20003800000 */
[----:B-1----:R-:W-:Y:S02]  /*5c30*/  PRMT R6, RZ, 0x7610, R6 ;  /* 0x00007610ff067816 */ /* 0x002fe40000000006 */
[C---:B------:R-:W-:Y:S02]  /*5c40*/  ISETP.GT.U32.AND P1, PT, R11.reuse, 0x3, PT ;  /* 0x000000030b00780c */ /* 0x040fe40003f24070 */
[----:B------:R-:W-:Y:S02]  /*5c50*/  SHF.R.U32.HI R2, RZ, 0x2, R11 ;  /* 0x00000002ff027819 */ /* 0x000fe4000001160b */
[----:B------:R-:W-:-:S02]  /*5c60*/  LOP3.LUT R11, R11, 0x3, RZ, 0xc0, !PT ;  /* 0x000000030b0b7812 */ /* 0x000fc400078ec0ff */
[----:B------:R-:W-:Y:S01]  /*5c70*/  LOP3.LUT R2, R2, 0x1, RZ, 0xc0, !PT ;  /* 0x0000000102027812 */ /* 0x000fe200078ec0ff */
[----:B------:R-:W0:Y:S01]  /*5c80*/  @P4 S2R R4, SR_CgaCtaId ;  /* 0x0000000000044919 */ /* 0x000e220000008800 */
[----:B------:R-:W-:Y:S02]  /*5c90*/  @P4 MOV R3, 0x400 ;  /* 0x0000040000034802 */ /* 0x000fe40000000f00 */
[----:B------:R-:W-:Y:S02]  /*5ca0*/  ISETP.NE.U32.AND P2, PT, R2, 0x1, PT ;  /* 0x000000010200780c */ /* 0x000fe40003f45070 */
[----:B------:R-:W-:Y:S02]  /*5cb0*/  PRMT R12, RZ, 0x7610, R12 ;  /* 0x00007610ff0c7816 */ /* 0x000fe4000000000c */
[----:B0-----:R-:W-:Y:S01]  /*5cc0*/  @P4 LEA R3, R4, R3, 0x18 ;  /* 0x0000000304034211 */ /* 0x001fe200078ec0ff */
[----:B------:R-:W-:-:S03]  /*5cd0*/  IMAD.U32 R4, RZ, RZ, UR14 ;  /* 0x0000000eff047e24 */ /* 0x000fc6000f8e00ff */
[----:B------:R0:W-:Y:S01]  /*5ce0*/  @P4 SYNCS.ARRIVE.TRANS64.A1T0 RZ, [R3+URZ+0x78], RZ ;  /* 0x000078ff03ff49a7 */ /* 0x0001e2000810003f */
[----:B------:R-:W-:Y:S02]  /*5cf0*/  IADD3 R0, P4, R0, UR20, RZ ;  /* 0x0000001400007c10 */ /* 0x000fe4000ff9e0ff */
[----:B------:R-:W-:Y:S02]  /*5d00*/  ISETP.LT.U32.AND P1, PT, R4, 0x4, P1 ;  /* 0x000000040400780c */ /* 0x000fe40000f21070 */
[----:B------:R-:W-:Y:S02]  /*5d10*/  IADD3.X R5, R5, UR7, RZ, P4, !PT ;  /* 0x0000000705057c10 */ /* 0x000fe4000a7fe4ff */
[----:B------:R-:W-:Y:S02]  /*5d20*/  ISETP.GE.U32.AND P4, PT, R0, UR8, PT ;  /* 0x0000000800007c0c */ /* 0x000fe4000bf86070 */
[----:B0-----:R-:W-:Y:S02]  /*5d30*/  SEL R3, RZ, 0x1, !P1 ;  /* 0x00000001ff037807 */ /* 0x001fe40004800000 */
[----:B------:R-:W-:-:S02]  /*5d40*/  ISETP.GE.U32.AND.EX P1, PT, R5, UR9, PT, P4 ;  /* 0x0000000905007c0c */ /* 0x000fc4000bf26140 */
[----:B------:R-:W-:Y:S01]  /*5d50*/  ISETP.GT.U32.AND P2, PT, R4, 0x3, !P2 ;  /* 0x000000030400780c */ /* 0x000fe20005744070 */
[----:B------:R-:W-:-:S03]  /*5d60*/  IMAD.MOV.U32 R4, RZ, RZ, -0x1 ;  /* 0xffffffffff047424 */ /* 0x000fc600078e00ff */
[----:B------:R-:W-:-:S04]  /*5d70*/  SEL R2, RZ, 0x1, !P2 ;  /* 0x00000001ff027807 */ /* 0x000fc80005000000 */
[----:B------:R-:W-:Y:S01]  /*5d80*/  LOP3.LUT R10, R2, R10, R3, 0x96, !PT ;  /* 0x0000000a020a7212 */ /* 0x000fe200078e9603 */
[----:B------:R-:W-:Y:S02]  /*5d90*/  IMAD.MOV.U32 R2, RZ, RZ, -0x1 ;  /* 0xffffffffff027424 */ /* 0x000fe400078e00ff */
[----:B------:R-:W-:Y:S01]  /*5da0*/  IMAD.MOV.U32 R3, RZ, RZ, -0x1 ;  /* 0xffffffffff037424 */ /* 0x000fe200078e00ff */
[----:B------:R-:W-:Y:S06]  /*5db0*/  @P1 BRA `(.L_x_114) ;  /* 0x0000000400581947 */ /* 0x000fec0003800000 */
[----:B------:R-:W0:Y:S01]  /*5dc0*/  S2UR UR8, SR_CTAID.X ;  /* 0x00000000000879c3 */ /* 0x000e220000002500 */
[----:B------:R-:W-:Y:S01]  /*5dd0*/  ULDC.64 UR10, c[0x0][0x628] ;  /* 0x00018a00000a7ab9 */ /* 0x000fe20000000a00 */
[----:B------:R-:W-:Y:S01]  /*5de0*/  ULDC UR9, c[0x0][0x150] ;  /* 0x0000540000097ab9 */ /* 0x000fe20000000800 */
[----:B------:R-:W-:Y:S01]  /*5df0*/  ISETP.NE.U32.AND P1, PT, RZ, UR10, PT ;  /* 0x0000000aff007c0c */ /* 0x000fe2000bf25070 */
[----:B------:R-:W-:Y:S01]  /*5e00*/  ULDC UR12, c[0x0][0x630] ;  /* 0x00018c00000c7ab9 */ /* 0x000fe20000000800 */
[----:B------:R-:W-:Y:S01]  /*5e10*/  ULDC UR16, c[0x0][0x154] ;  /* 0x0000550000107ab9 */ /* 0x000fe20000000800 */
[----:B------:R-:W-:Y:S01]  /*5e20*/  IMAD.MOV.U32 R2, RZ, RZ, R0 ;  /* 0x000000ffff027224 */ /* 0x000fe200078e0000 */
[----:B------:R-:W-:Y:S01]  /*5e30*/  ISETP.NE.AND.EX P1, PT, RZ, UR11, PT, P1 ;  /* 0x0000000bff007c0c */ /* 0x000fe2000bf25310 */
[----:B------:R-:W1:Y:S01]  /*5e40*/  S2UR UR15, SR_CTAID.Y ;  /* 0x00000000000f79c3 */ /* 0x000e620000002600 */
[----:B0-----:R-:W-:-:S05]  /*5e50*/  I2FP.F32.U32 R3, UR8 ;  /* 0x0000000800037c45 */ /* 0x001fca0008201000 */
[----:B------:R-:W-:Y:S01]  /*5e60*/  FMUL R4, R3, UR9 ;  /* 0x0000000903047c20 */ /* 0x000fe20008400000 */
[----:B------:R-:W-:-:S05]  /*5e70*/  IMAD.MOV.U32 R3, RZ, RZ, R5 ;  /* 0x000000ffff037224 */ /* 0x000fca00078e0005 */
[----:B------:R-:W-:Y:S05]  /*5e80*/  @!P1 BRA `(.L_x_115) ;  /* 0x0000000000289947 */ /* 0x000fea0003800000 */
[----:B------:R-:W-:Y:S02]  /*5e90*/  ULDC UR9, c[0x0][0x634] ;  /* 0x00018d0000097ab9 */ /* 0x000fe40000000800 */
[----:B------:R-:W-:-:S05]  /*5ea0*/  IADD3 R9, P1, R0, UR9, RZ ;  /* 0x0000000900097c10 */ /* 0x000fca000ff3e0ff */
[----:B------:R-:W-:-:S04]  /*5eb0*/  IMAD.X R13, RZ, RZ, R5, P1 ;  /* 0x000000ffff0d7224 */ /* 0x000fc800008e0605 */
[----:B------:R-:W-:-:S04]  /*5ec0*/  IMAD.WIDE.U32 R6, R13, UR10, RZ ;  /* 0x0000000a0d067c25 */ /* 0x000fc8000f8e00ff */
[----:B------:R-:W-:-:S04]  /*5ed0*/  IMAD.WIDE.U32 R6, P1, R9, UR11, R6 ;  /* 0x0000000b09067c25 */ /* 0x000fc8000f820006 */
[----:B------:R-:W-:-:S04]  /*5ee0*/  IMAD.WIDE.U32 R8, R9, UR10, RZ ;  /* 0x0000000a09087c25 */ /* 0x000fc8000f8e00ff */
[----:B------:R-:W-:Y:S01]  /*5ef0*/  IMAD.X R3, RZ, RZ, RZ, P1 ;  /* 0x000000ffff037224 */ /* 0x000fe200008e06ff */
[----:B------:R-:W-:Y:S01]  /*5f00*/  IADD3 RZ, P1, R9, R6, RZ ;  /* 0x0000000609ff7210 */ /* 0x000fe20007f3e0ff */
[----:B------:R-:W-:-:S04]  /*5f10*/  IMAD.MOV.U32 R2, RZ, RZ, R7 ;  /* 0x000000ffff027224 */ /* 0x000fc800078e0007 */
[----:B------:R-:W-:-:S08]  /*5f20*/  IMAD.WIDE.U32.X R2, R13, UR11, R2, P1 ;  /* 0x0000000b0d027c25 */ /* 0x000fd000088e0402 */
.L_x_115:
[--C-:B------:R-:W-:Y:S01]  /*5f30*/  SHF.R.U64 R13, R2, UR12, R3.reuse ;  /* 0x0000000c020d7c19 */ /* 0x100fe20008001203 */
[----:B------:R0:W2:Y:S01]  /*5f40*/  F2I.U32.TRUNC.NTZ R9, R4 ;  /* 0x0000000400097305 */ /* 0x0000a2000020f000 */
[----:B------:R-:W-:Y:S01]  /*5f50*/  SHF.R.U32.HI R2, RZ, UR12, R3 ;  /* 0x0000000cff027c19 */ /* 0x000fe20008011603 */
[----:B------:R-:W-:Y:S01]  /*5f60*/  ULDC.64 UR10, c[0x0][0x620] ;  /* 0x00018800000a7ab9 */ /* 0x000fe20000000a00 */
[----:B------:R-:W-:Y:S01]  /*5f70*/  IADD3 R7, P1, RZ, -R13, RZ ;  /* 0x8000000dff077210 */ /* 0x000fe20007f3e0ff */
[----:B------:R-:W3:Y:S01]  /*5f80*/  LDC R19, c[0x0][0x610] ;  /* 0x00018400ff137b82 */ /* 0x000ee20000000800 */
[----:B-1----:R-:W-:Y:S01]  /*5f90*/  I2FP.F32.U32 R6, UR15 ;  /* 0x0000000f00067c45 */ /* 0x002fe20008201000 */
[----:B------:R-:W-:Y:S01]  /*5fa0*/  ULDC UR12, c[0x0][0x658] ;  /* 0x00019600000c7ab9 */ /* 0x000fe20000000800 */
[----:B------:R-:W-:Y:S01]  /*5fb0*/  ULDC UR18, c[0x0][0x648] ;  /* 0x0001920000127ab9 */ /* 0x000fe20000000800 */
[----:B------:R-:W-:Y:S02]  /*5fc0*/  IMAD.X R2, RZ, RZ, ~R2, P1 ;  /* 0x000000ffff027224 */ /* 0x000fe400008e0e02 */
[----:B------:R-:W-:Y:S01]  /*5fd0*/  FMUL R8, R6, UR16 ;  /* 0x0000001006087c20 */ /* 0x000fe20008400000 */
[----:B0-----:R-:W-:Y:S01]  /*5fe0*/  IMAD.MOV.U32 R4, RZ, RZ, R0 ;  /* 0x000000ffff047224 */ /* 0x001fe200078e0000 */
[----:B------:R-:W-:Y:S01]  /*5ff0*/  ULDC.64 UR16, c[0x0][0x640] ;  /* 0x0001900000107ab9 */ /* 0x000fe20000000a00 */
[----:B------:R-:W-:Y:S01]  /*6000*/  IMAD R6, R2, UR10, RZ ;  /* 0x0000000a02067c24 */ /* 0x000fe2000f8e02ff */
[----:B------:R-:W-:Y:S01]  /*6010*/  ISETP.NE.U32.AND P1, PT, RZ, UR16, PT ;  /* 0x00000010ff007c0c */ /* 0x000fe2000bf25070 */
[----:B------:R-:W-:Y:S01]  /*6020*/  IMAD.WIDE.U32 R2, R7, UR10, R4 ;  /* 0x0000000a07027c25 */ /* 0x000fe2000f8e0004 */
[----:B------:R-:W0:Y:S01]  /*6030*/  F2I.U32.TRUNC.NTZ R8, R8 ;  /* 0x0000000800087305 */ /* 0x000e22000020f000 */
[----:B--2---:R-:W-:Y:S01]  /*6040*/  R2UR UR9, R9 ;  /* 0x00000000090972ca */ /* 0x004fe200000e0000 */
[----:B------:R-:W-:Y:S01]  /*6050*/  ULDC UR10, c[0x0][0x618] ;  /* 0x00018600000a7ab9 */ /* 0x000fe20000000800 */
[----:B------:R-:W-:Y:S01]  /*6060*/  IMAD R7, R7, UR11, R6 ;  /* 0x0000000b07077c24 */ /* 0x000fe2000f8e0206 */
[----:B------:R-:W-:-:S03]  /*6070*/  ISETP.NE.AND.EX P1, PT, RZ, UR17, PT, P1 ;  /* 0x00000011ff007c0c */ /* 0x000fc6000bf25310 */
[----:B------:R-:W-:-:S05]  /*6080*/  IMAD.IADD R3, R3, 0x1, R7 ;  /* 0x0000000103037824 */ /* 0x000fca00078e0207 */
[--C-:B------:R-:W-:Y:S02]  /*6090*/  SHF.R.U64 R4, R2, UR10, R3.reuse ;  /* 0x0000000a02047c19 */ /* 0x100fe40008001203 */
[----:B------:R-:W-:Y:S01]  /*60a0*/  SHF.R.U32.HI R3, RZ, UR10, R3 ;  /* 0x0000000aff037c19 */ /* 0x000fe20008011603 */
[----:B------:R-:W-:Y:S01]  /*60b0*/  ULDC UR10, c[0x0][0x608] ;  /* 0x00018200000a7ab9 */ /* 0x000fe20000000800 */
[----:B0-----:R-:W-:Y:S02]  /*60c0*/  R2UR UR11, R8 ;  /* 0x00000000080b72ca */ /* 0x001fe400000e0000 */
[--C-:B------:R-:W-:Y:S02]  /*60d0*/  SHF.R.U64 R14, R4, UR10, R3.reuse ;  /* 0x0000000a040e7c19 */ /* 0x100fe40008001203 */
[----:B------:R-:W-:Y:S01]  /*60e0*/  SHF.R.U32.HI R3, RZ, UR10, R3 ;  /* 0x0000000aff037c19 */ /* 0x000fe20008011603 */
[----:B------:R-:W-:-:S03]  /*60f0*/  UIADD3 UR10, -UR9, URZ, URZ ;  /* 0x0000003f090a7290 */ /* 0x000fc6000fffe13f */
[--C-:B------:R-:W-:Y:S01]  /*6100*/  SHF.R.U64 R17, R14, UR12, R3.reuse ;  /* 0x0000000c0e117c19 */ /* 0x100fe20008001203 */
[----:B------:R-:W-:Y:S01]  /*6110*/  ULDC UR9, c[0x0][0x144] ;  /* 0x0000510000097ab9 */ /* 0x000fe20000000800 */
[----:B------:R-:W-:-:S03]  /*6120*/  SHF.R.U32.HI R3, RZ, UR12, R3 ;  /* 0x0000000cff037c19 */ /* 0x000fc60008011603 */
[----:B------:R-:W-:Y:S01]  /*6130*/  IMAD.MOV.U32 R2, RZ, RZ, R17 ;  /* 0x000000ffff027224 */ /* 0x000fe200078e0011 */
[----:B------:R-:W-:Y:S06]  /*6140*/  @!P1 BRA `(.L_x_116) ;  /* 0x0000000000289947 */ /* 0x000fec0003800000 */
        /* <DEDUP_REMOVED lines=10> */
.L_x_116:
[----:B------:R-:W-:Y:S01]  /*61f0*/  UIADD3 UR11, -UR11, URZ, URZ ;  /* 0x0000003f0b0b7290 */ /* 0x000fe2000fffe13f */
[----:B------:R-:W-:Y:S01]  /*6200*/  SHF.R.U64 R3, R2, UR18, R3 ;  /* 0x0000001202037c19 */ /* 0x000fe20008001203 */
[----:B------:R-:W-:Y:S01]  /*6210*/  UIMAD UR8, UR9, UR10, UR8 ;  /* 0x0000000a090872a4 */ /* 0x000fe2000f8e0208 */
[----:B------:R-:W-:Y:S02]  /*6220*/  LOP3.LUT R2, R14, UR6, RZ, 0xc0, !PT ;  /* 0x000000060e027c12 */ /* 0x000fe4000f8ec0ff */
[----:B------:R-:W-:Y:S01]  /*6230*/  ULDC UR9, c[0x0][0x148] ;  /* 0x0000520000097ab9 */ /* 0x000fe20000000800 */
[----:B------:R-:W-:Y:S01]  /*6240*/  IMAD.MOV R6, RZ, RZ, -R3 ;  /* 0x000000ffff067224 */ /* 0x000fe200078e0a03 */
[----:B------:R-:W-:Y:S01]  /*6250*/  @UP2 UIMAD UR8, UR9, UR11, UR15 ;  /* 0x0000000b090822a4 */ /* 0x000fe2000f8e020f */
[----:B------:R-:W-:Y:S01]  /*6260*/  IMAD R2, R3, UR5, R2 ;  /* 0x0000000503027c24 */ /* 0x000fe2000f8e0202 */
[----:B------:R-:W-:Y:S01]  /*6270*/  LOP3.LUT R4, R4, UR4, RZ, 0xc0, !PT ;  /* 0x0000000404047c12 */ /* 0x000fe2000f8ec0ff */
[----:B------:R-:W-:Y:S01]  /*6280*/  ULDC UR9, c[0x0][0x638] ;  /* 0x00018e0000097ab9 */ /* 0x000fe20000000800 */
[----:B------:R-:W-:Y:S01]  /*6290*/  PLOP3.LUT P1, PT, PT, PT, UP2, 0x80, 0x0 ;  /* 0x000000000000781c */ /* 0x000fe20003f2f028 */
[----:B------:R-:W-:-:S02]  /*62a0*/  IMAD R3, R6, UR9, R17 ;  /* 0x0000000906037c24 */ /* 0x000fc4000f8e0211 */
[----:B---3--:R-:W-:Y:S01]  /*62b0*/  IMAD R2, R2, R19, UR8 ;  /* 0x0000000802027e24 */ /* 0x008fe2000f8e0213 */
[----:B------:R-:W-:Y:S01]  /*62c0*/  ULDC UR8, c[0x0][0x600] ;  /* 0x0001800000087ab9 */ /* 0x000fe20000000800 */
[----:B------:R-:W-:Y:S02]  /*62d0*/  IMAD.MOV.U32 R6, RZ, RZ, 0x1 ;  /* 0x00000001ff067424 */ /* 0x000fe400078e00ff */
[----:B------:R-:W-:Y:S02]  /*62e0*/  IMAD R7, R3, UR8, R4 ;  /* 0x0000000803077c24 */ /* 0x000fe4000f8e0204 */
[----:B------:R-:W-:-:S03]  /*62f0*/  IMAD.MOV.U32 R4, RZ, RZ, R13 ;  /* 0x000000ffff047224 */ /* 0x000fc600078e000d */
[----:B------:R-:W-:Y:S02]  /*6300*/  SEL R3, R7, R2, !P1 ;  /* 0x0000000207037207 */ /* 0x000fe40004800000 */
[----:B------:R-:W-:-:S07]  /*6310*/  SEL R2, R2, R7, !P1 ;  /* 0x0000000702027207 */ /* 0x000fce0004800000 */
.L_x_114:
[----:B------:R-:W-:Y:S05]  /*6320*/  BSYNC B1 ;  /* 0x0000000000017941 */ /* 0x000fea0003800000 */
.L_x_113:
[----:B------:R-:W-:-:S13]  /*6330*/  LOP3.LUT P1, RZ, R6, 0xff, RZ, 0xc0, !PT ;  /* 0x000000ff06ff7812 */ /* 0x000fda000782c0ff */
[----:B------:R-:W-:Y:S05]  /*6340*/  @P1 BRA `(.L_x_117) ;  /* 0xfffffff4003c1947 */ /* 0x000fea000383ffff */
[----:B------:R-:W-:Y:S05]  /*6350*/  BSYNC B0 ;  /* 0x0000000000007941 */ /* 0x000fea0003800000 */
.L_x_105:
[----:B------:R-:W-:-:S03]  /*6360*/  UMOV UR8, 0xffffffff ;  /* 0xffffffff00087882 */ /* 0x000fc60000000000 */
[----:B------:R-:W-:Y:S05]  /*6370*/  BRA.DIV UR8, `(.L_x_118) ;  /* 0x0000000608487947 */ /* 0x000fea000b800000 */
[----:B------:R-:W-:-:S13]  /*6380*/  ELECT P0, URZ, PT ;  /* 0x00000000003f782f */ /* 0x000fda0003800000 */
.L_x_134:
[----:B------:R-:W-:Y:S04]  /*6390*/  BSSY B0, `(.L_x_119) ;  /* 0x000002c000007945 */ /* 0x000fe80003800000 */
[----:B------:R-:W-:Y:S05]  /*63a0*/  @!P0 BRA `(.L_x_120) ;  /* 0x0000000000a88947 */ /* 0x000fea0003800000 */
[----:B------:R-:W-:-:S04]  /*63b0*/  ULOP3.LUT UR8, UR13, 0x2, URZ, 0xfc, !UPT ;  /* 0x000000020d087892 */ /* 0x000fc8000f8efc3f */
[----:B------:R-:W-:-:S06]  /*63c0*/  UISETP.NE.AND UP0, UPT, UR8, 0x3, UPT ;  /* 0x000000030800788c */ /* 0x000fcc000bf05270 */
[----:B------:R-:W-:-:S13]  /*63d0*/  PLOP3.LUT P0, PT, PT, PT, UP0, 0x80, 0x0 ;  /* 0x000000000000781c */ /* 0x000fda0003f0f008 */
[----:B------:R-:W-:Y:S05]  /*63e0*/  @!P0 BRA `(.L_x_121) ;  /* 0x0000000000048947 */ /* 0x000fea0003800000 */
[----:B------:R-:W-:Y:S01]  /*63f0*/  BPT.TRAP 0x1 ;  /* 0x000000040000795c */ /* 0x000fe20000300000 */
.L_x_121:
[----:B------:R-:W0:Y:S01]  /*6400*/  S2R R3, SR_CgaCtaId ;  /* 0x0000000000037919 */ /* 0x000e220000008800 */
[----:B------:R-:W-:Y:S02]  /*6410*/  MOV R0, 0x400 ;  /* 0x0000040000007802 */ /* 0x000fe40000000f00 */
[----:B------:R-:W-:Y:S02]  /*6420*/  SHF.L.U32 R2, R10, 0x1f, RZ ;  /* 0x0000001f0a027819 */ /* 0x000fe400000006ff */
[----:B0-----:R-:W-:-:S05]  /*6430*/  LEA R0, R3, R0, 0x18 ;  /* 0x0000000003007211 */ /* 0x001fca00078ec0ff */
[----:B------:R-:W-:-:S04]  /*6440*/  VIADD R0, R0, 0x20 ;  /* 0x0000002000007836 */ /* 0x000fc80000000000 */
[C---:B------:R-:W-:Y:S02]  /*6450*/  IMAD R5, R11.reuse, 0x8, R0 ;  /* 0x000000080b057824 */ /* 0x040fe400078e0200 */
[----:B------:R-:W-:Y:S02]  /*6460*/  VIADD R11, R11, 0x1 ;  /* 0x000000010b0b7836 */ /* 0x000fe40000000000 */
[----:B------:R-:W0:Y:S03]  /*6470*/  SYNCS.PHASECHK.TRANS64.TRYWAIT P0, [R5+URZ], R2 ;  /* 0x00000002050075a7 */ /* 0x000e26000800017f */
[----:B------:R-:W-:-:S04]  /*6480*/  ISETP.NE.AND P1, PT, R11, 0x4, PT ;  /* 0x000000040b00780c */ /* 0x000fc80003f25270 */
[----:B------:R-:W-:Y:S02]  /*6490*/  SEL R3, RZ, 0x1, P1 ;  /* 0x00000001ff037807 */ /* 0x000fe40000800000 */
[----:B------:R-:W-:Y:S02]  /*64a0*/  SEL R11, R11, RZ, P1 ;  /* 0x000000ff0b0b7207 */ /* 0x000fe40000800000 */
[----:B------:R-:W-:-:S03]  /*64b0*/  LOP3.LUT R10, R10, R3, RZ, 0x3c, !PT ;  /* 0x000000030a0a7212 */ /* 0x000fc600078e3cff */
[----:B------:R-:W-:Y:S01]  /*64c0*/  IMAD R7, R11, 0x8, R0 ;  /* 0x000000080b077824 */ /* 0x000fe200078e0200 */
[----:B------:R-:W-:Y:S01]  /*64d0*/  SHF.L.U32 R4, R10, 0x1f, RZ ;  /* 0x0000001f0a047819 */ /* 0x000fe200000006ff */
[----:B0-----:R-:W-:Y:S06]  /*64e0*/  @!P0 BRA `(.L_x_122) ;  /* 0x0000000400108947 */ /* 0x001fec0003800000 */
.L_x_135:
[----:B------:R-:W1:Y:S01]  /*64f0*/  SYNCS.PHASECHK.TRANS64.TRYWAIT P0, [R7+URZ], R4 ;  /* 0x00000004070075a7 */ /* 0x000e62000800017f */
[----:B0-----:R-:W-:-:S05]  /*6500*/  VIADD R2, R11, 0x1 ;  /* 0x000000010b027836 */ /* 0x001fca0000000000 */
[----:B------:R-:W-:-:S04]  /*6510*/  ISETP.NE.AND P1, PT, R2, 0x4, PT ;  /* 0x000000040200780c */ /* 0x000fc80003f25270 */
[----:B------:R-:W-:Y:S02]  /*6520*/  SEL R3, RZ, 0x1, P1 ;  /* 0x00000001ff037807 */ /* 0x000fe40000800000 */
[----:B------:R-:W-:Y:S02]  /*6530*/  SEL R9, R2, RZ, P1 ;  /* 0x000000ff02097207 */ /* 0x000fe40000800000 */
[----:B------:R-:W-:-:S03]  /*6540*/  LOP3.LUT R11, R10, R3, RZ, 0x3c, !PT ;  /* 0x000000030a0b7212 */ /* 0x000fc600078e3cff */
[----:B------:R-:W-:Y:S01]  /*6550*/  IMAD R6, R9, 0x8, R0 ;  /* 0x0000000809067824 */ /* 0x000fe200078e0200 */
[----:B------:R-:W-:Y:S01]  /*6560*/  SHF.L.U32 R5, R11, 0x1f, RZ ;  /* 0x0000001f0b057819 */ /* 0x000fe200000006ff */
[----:B-1----:R-:W-:Y:S06]  /*6570*/  @!P0 BRA `(.L_x_123) ;  /* 0x0000000400008947 */ /* 0x002fec0003800000 */
.L_x_136:
[----:B------:R-:W1:Y:S01]  /*6580*/  SYNCS.PHASECHK.TRANS64.TRYWAIT P0, [R6+URZ], R5 ;  /* 0x00000005060075a7 */ /* 0x000e62000800017f */
[----:B------:R-:W-:-:S05]  /*6590*/  VIADD R2, R9, 0x1 ;  /* 0x0000000109027836 */ /* 0x000fca0000000000 */
[----:B------:R-:W-:-:S04]  /*65a0*/  ISETP.NE.AND P1, PT, R2, 0x4, PT ;  /* 0x000000040200780c */ /* 0x000fc80003f25270 */
[----:B0-----:R-:W-:Y:S02]  /*65b0*/  SEL R4, RZ, 0x1, P1 ;  /* 0x00000001ff047807 */ /* 0x001fe40000800000 */
[----:B------:R-:W-:Y:S02]  /*65c0*/  SEL R3, R2, RZ, P1 ;  /* 0x000000ff02037207 */ /* 0x000fe40000800000 */
[----:B------:R-:W-:Y:S01]  /*65d0*/  LOP3.LUT R4, R11, R4, RZ, 0x3c, !PT ;  /* 0x000000040b047212 */ /* 0x000fe200078e3cff */
[----:B-1----:R-:W-:Y:S06]  /*65e0*/  @!P0 BRA `(.L_x_124) ;  /* 0x0000000000f88947 */ /* 0x002fec0003800000 */
.L_x_137:
[----:B------:R-:W-:Y:S01]  /*65f0*/  IMAD R3, R3, 0x8, R0 ;  /* 0x0000000803037824 */ /* 0x000fe200078e0200 */
[----:B------:R-:W-:-:S07]  /*6600*/  SHF.L.U32 R0, R4, 0x1f, RZ ;  /* 0x0000001f04007819 */ /* 0x000fce00000006ff */
.L_x_125:
[----:B-1----:R1:W2:Y:S02]  /*6610*/  SYNCS.PHASECHK.TRANS64.TRYWAIT P0, [R3+URZ], R0 ;  /* 0x00000000030075a7 */ /* 0x0022a4000800017f */
[----:B--2---:R-:W-:Y:S05]  /*6620*/  @!P0 NANOSLEEP.SYNCS 0x989680 ;  /* 0x009896800000895d */ /* 0x004fea0003900000 */
[----:B------:R-:W2:Y:S02]  /*6630*/  @!P0 SYNCS.PHASECHK.TRANS64 P0, [R3+URZ], R0 ;  /* 0x00000000030085a7 */ /* 0x000ea4000800007f */
[----:B--2---:R-:W-:Y:S05]  /*6640*/  @!P0 BRA `(.L_x_125) ;  /* 0xfffffffc00f08947 */ /* 0x004fea000383ffff */
.L_x_120:
[----:B------:R-:W-:Y:S05]  /*6650*/  BSYNC B0 ;  /* 0x0000000000007941 */ /* 0x000fea0003800000 */
.L_x_119:
[----:B------:R-:W-:Y:S05]  /*6660*/  EXIT ;  /* 0x000000000000794d */ /* 0x000fea0003800000 */
.L_x_14:
[----:B0-----:R0:W2:Y:S02]  /*6670*/  SYNCS.PHASECHK.TRANS64.TRYWAIT P0, [R15+URZ+-0x8], R10 ;  /* 0xfffff80a0f0075a7 */ /* 0x0010a4000800017f */
[----:B--2---:R-:W-:Y:S05]  /*6680*/  @!P0 NANOSLEEP.SYNCS 0x989680 ;  /* 0x009896800000895d */ /* 0x004fea0003900000 */
[----:B------:R-:W2:Y:S02]  /*6690*/  @!P0 SYNCS.PHASECHK.TRANS64 P0, [R15+URZ+-0x8], R10 ;  /* 0xfffff80a0f0085a7 */ /* 0x000ea4000800007f */
[----:B--2---:R-:W-:Y:S05]  /*66a0*/  @!P0 BRA `(.L_x_14) ;  /* 0xfffffffc00f08947 */ /* 0x004fea000383ffff */
[----:B------:R-:W-:Y:S05]  /*66b0*/  BRA `(.L_x_126) ;  /* 0xffffffac00c47947 */ /* 0x000fea000383ffff */
.L_x_19:
[----:B--2---:R-:W-:-:S04]  /*66c0*/  IMAD.U32 R11, RZ, RZ, UR4 ;  /* 0x00000004ff0b7e24 */ /* 0x004fc8000f8e00ff */
[----:B------:R2:W3:Y:S03]  /*66d0*/  SYNCS.PHASECHK.TRANS64.TRYWAIT P0, [R11+URZ], R10 ;  /* 0x0000000a0b0075a7 */ /* 0x0004e6000800017f */
[----:B---3--:R-:W-:Y:S05]  /*66e0*/  @!P0 NANOSLEEP.SYNCS 0x989680 ;  /* 0x009896800000895d */ /* 0x008fea0003900000 */
[----:B------:R-:W3:Y:S02]  /*66f0*/  @!P0 SYNCS.PHASECHK.TRANS64 P0, [R11+URZ], R10 ;  /* 0x0000000a0b0085a7 */ /* 0x000ee4000800007f */
[----:B---3--:R-:W-:Y:S05]  /*6700*/  @!P0 BRA `(.L_x_19) ;  /* 0xfffffffc00ec8947 */ /* 0x008fea000383ffff */
[----:B------:R-:W-:Y:S05]  /*6710*/  BRA `(.L_x_18) ;  /* 0xffffffb000707947 */ /* 0x000fea000383ffff */
.L_x_25:
[----:B--2---:R-:W-:-:S04]  /*6720*/  IMAD.U32 R12, RZ, RZ, UR8 ;  /* 0x00000008ff0c7e24 */ /* 0x004fc8000f8e00ff */
[----:B------:R2:W3:Y:S03]  /*6730*/  SYNCS.PHASECHK.TRANS64.TRYWAIT P0, [R12+URZ], R11 ;  /* 0x0000000b0c0075a7 */ /* 0x0004e6000800017f */
[----:B---3--:R-:W-:Y:S05]  /*6740*/  @!P0 NANOSLEEP.SYNCS 0x989680 ;  /* 0x009896800000895d */ /* 0x008fea0003900000 */
[----:B------:R-:W3:Y:S02]  /*6750*/  @!P0 SYNCS.PHASECHK.TRANS64 P0, [R12+URZ], R11 ;  /* 0x0000000b0c0085a7 */ /* 0x000ee4000800007f */
[----:B---3--:R-:W-:Y:S05]  /*6760*/  @!P0 BRA `(.L_x_25) ;  /* 0xfffffffc00ec8947 */ /* 0x008fea000383ffff */
[----:B------:R-:W-:Y:S05]  /*6770*/  BRA `(.L_x_24) ;  /* 0xffffffb400c87947 */ /* 0x000fea000383ffff */
.L_x_33:
[----:B---3--:R3:W4:Y:S02]  /*6780*/  SYNCS.PHASECHK.TRANS64.TRYWAIT P0, [R15+URZ+0x8], R10 ;  /* 0x0000080a0f0075a7 */ /* 0x008724000800017f */
[----:B----4-:R-:W-:Y:S05]  /*6790*/  @!P0 NANOSLEEP.SYNCS 0x989680 ;  /* 0x009896800000895d */ /* 0x010fea0003900000 */
[----:B------:R-:W4:Y:S02]  /*67a0*/  @!P0 SYNCS.PHASECHK.TRANS64 P0, [R15+URZ+0x8], R10 ;  /* 0x0000080a0f0085a7 */ /* 0x000f24000800007f */
[----:B----4-:R-:W-:Y:S05]  /*67b0*/  @!P0 BRA `(.L_x_33) ;  /* 0xfffffffc00f08947 */ /* 0x010fea000383ffff */
[----:B------:R-:W-:Y:S05]  /*67c0*/  BRA `(.L_x_127) ;  /* 0xffffffbc00d87947 */ /* 0x000fea000383ffff */
.L_x_106:
[----:B------:R-:W-:Y:S01]  /*67d0*/  BSSY B1, `(.L_x_128) ;  /* 0x0000006000017945 */ /* 0x000fe20003800000 */
[----:B------:R-:W-:-:S07]  /*67e0*/  IMAD.MOV.U32 R6, RZ, RZ, -0x1 ;  /* 0xffffffffff067424 */ /* 0x000fce00078e00ff */
[----:B------:R-:W-:Y:S05]  /*67f0*/  WARPSYNC.COLLECTIVE R6, `(.L_x_129) ;  /* 0x00000000060c7348 */ /* 0x000fea0003c00000 */
[----:B------:R-:W-:Y:S02]  /*6800*/  ELECT P1, UR62, PT ;  /* 0x00000000003e782f */ /* 0x000fe40003820000 */
[----:B------:R-:W-:Y:S01]  /*6810*/  MOV R6, UR62 ;  /* 0x0000003e00067c02 */ /* 0x000fe20008000f00 */
[----:B------:R-:W-:Y:S10]  /*6820*/  ENDCOLLECTIVE ;  /* 0x000000000000791b */ /* 0x000ff40003800000 */
.L_x_129:
[----:B------:R-:W-:Y:S05]  /*6830*/  BSYNC B1 ;  /* 0x0000000000017941 */ /* 0x000fea0003800000 */
.L_x_128:
[----:B------:R-:W-:Y:S05]  /*6840*/  BRA `(.L_x_130) ;  /* 0xfffffff000087947 */ /* 0x000fea000383ffff */
.L_x_109:
[----:B-1----:R1:W2:Y:S02]  /*6850*/  SYNCS.PHASECHK.TRANS64.TRYWAIT P1, [R13+URZ+0x20], R6 ;  /* 0x000020060d0075a7 */ /* 0x0022a4000802017f */
[----:B--2---:R-:W-:Y:S05]  /*6860*/  @!P1 NANOSLEEP.SYNCS 0x989680 ;  /* 0x009896800000995d */ /* 0x004fea0003900000 */
[----:B------:R-:W2:Y:S02]  /*6870*/  @!P1 SYNCS.PHASECHK.TRANS64 P1, [R13+URZ+0x20], R6 ;  /* 0x000020060d0095a7 */ /* 0x000ea4000802007f */
[----:B--2---:R-:W-:Y:S05]  /*6880*/  @!P1 BRA `(.L_x_109) ;  /* 0xfffffffc00f09947 */ /* 0x004fea000383ffff */
[----:B------:R-:W-:Y:S05]  /*6890*/  BRA `(.L_x_131) ;  /* 0xfffffff0003c7947 */ /* 0x000fea000383ffff */
.L_x_118:
[----:B------:R-:W-:Y:S01]  /*68a0*/  BSSY B0, `(.L_x_132) ;  /* 0x0000006000007945 */ /* 0x000fe20003800000 */
[----:B------:R-:W-:-:S07]  /*68b0*/  IMAD.MOV.U32 R6, RZ, RZ, -0x1 ;  /* 0xffffffffff067424 */ /* 0x000fce00078e00ff */
[----:B------:R-:W-:Y:S05]  /*68c0*/  WARPSYNC.COLLECTIVE R6, `(.L_x_133) ;  /* 0x00000000060c7348 */ /* 0x000fea0003c00000 */
[----:B------:R-:W-:Y:S02]  /*68d0*/  ELECT P1, UR62, PT ;  /* 0x00000000003e782f */ /* 0x000fe40003820000 */
[----:B------:R-:W-:Y:S01]  /*68e0*/  MOV R6, UR62 ;  /* 0x0000003e00067c02 */ /* 0x000fe20008000f00 */
[----:B------:R-:W-:Y:S10]  /*68f0*/  ENDCOLLECTIVE ;  /* 0x000000000000791b */ /* 0x000ff40003800000 */
.L_x_133:
[----:B------:R-:W-:Y:S05]  /*6900*/  BSYNC B0 ;  /* 0x0000000000007941 */ /* 0x000fea0003800000 */
.L_x_132:
[----:B------:R-:W-:Y:S01]  /*6910*/  PLOP3.LUT P0, PT, P1, PT, PT, 0x80, 0x0 ;  /* 0x000000000000781c */ /* 0x000fe20000f0f070 */
[----:B------:R-:W-:-:S12]  /*6920*/  BRA `(.L_x_134) ;  /* 0xfffffff800987947 */ /* 0x000fd8000383ffff */
.L_x_122:
[----:B0-----:R0:W1:Y:S02]  /*6930*/  SYNCS.PHASECHK.TRANS64.TRYWAIT P0, [R5+URZ], R2 ;  /* 0x00000002050075a7 */ /* 0x001064000800017f */
[----:B-1----:R-:W-:Y:S05]  /*6940*/  @!P0 NANOSLEEP.SYNCS 0x989680 ;  /* 0x009896800000895d */ /* 0x002fea0003900000 */
[----:B------:R-:W1:Y:S02]  /*6950*/  @!P0 SYNCS.PHASECHK.TRANS64 P0, [R5+URZ], R2 ;  /* 0x00000002050085a7 */ /* 0x000e64000800007f */
[----:B-1----:R-:W-:Y:S05]  /*6960*/  @!P0 BRA `(.L_x_122) ;  /* 0xfffffffc00f08947 */ /* 0x002fea000383ffff */
[----:B------:R-:W-:Y:S05]  /*6970*/  BRA `(.L_x_135) ;  /* 0xfffffff800dc7947 */ /* 0x000fea000383ffff */
.L_x_123:
[----:B0-----:R0:W1:Y:S02]  /*6980*/  SYNCS.PHASECHK.TRANS64.TRYWAIT P0, [R7+URZ], R4 ;  /* 0x00000004070075a7 */ /* 0x001064000800017f */
[----:B-1----:R-:W-:Y:S05]  /*6990*/  @!P0 NANOSLEEP.SYNCS 0x989680 ;  /* 0x009896800000895d */ /* 0x002fea0003900000 */
[----:B------:R-:W1:Y:S02]  /*69a0*/  @!P0 SYNCS.PHASECHK.TRANS64 P0, [R7+URZ], R4 ;  /* 0x00000004070085a7 */ /* 0x000e64000800007f */
[----:B-1----:R-:W-:Y:S05]  /*69b0*/  @!P0 BRA `(.L_x_123) ;  /* 0xfffffffc00f08947 */ /* 0x002fea000383ffff */
[----:B------:R-:W-:Y:S05]  /*69c0*/  BRA `(.L_x_136) ;  /* 0xfffffff800ec7947 */ /* 0x000fea000383ffff */
.L_x_124:
[----:B0-----:R0:W1:Y:S02]  /*69d0*/  SYNCS.PHASECHK.TRANS64.TRYWAIT P0, [R6+URZ], R5 ;  /* 0x00000005060075a7 */ /* 0x001064000800017f */
[----:B-1----:R-:W-:Y:S05]  /*69e0*/  @!P0 NANOSLEEP.SYNCS 0x989680 ;  /* 0x009896800000895d */ /* 0x002fea0003900000 */
[----:B------:R-:W1:Y:S02]  /*69f0*/  @!P0 SYNCS.PHASECHK.TRANS64 P0, [R6+URZ], R5 ;  /* 0x00000005060085a7 */ /* 0x000e64000800007f */
[----:B-1----:R-:W-:Y:S05]  /*6a00*/  @!P0 BRA `(.L_x_124) ;  /* 0xfffffffc00f08947 */ /* 0x002fea000383ffff */
[----:B------:R-:W-:Y:S05]  /*6a10*/  BRA `(.L_x_137) ;  /* 0xfffffff800f47947 */ /* 0x000fea000383ffff */
.L_x_138:
[----:B------:R-:W-:-:S00]  /*6a20*/  BRA `(.L_x_138) ;  /* 0xfffffffc00fc7947 */ /* 0x000fc0000383ffff */
[----:B------:R-:W-:-:S00]  /*6a30*/  NOP ;  /* 0x0000000000007918 */ /* 0x000fc00000000000 */
        /* <DEDUP_REMOVED lines=12> */
.L_x_139:


//--------------------- .nv.shared._ZN7cutlass13device_kernelINS_4gemm6kernel13GemmUniversalIN4cute5tupleIJiiiiEEENS1_10collective13CollectiveMmaINS1_37MainloopSm90TmaGmmaWarpSpecializedFP8ILi4ENS5_IJNS4_1CILi1EEESB_SB_EEENS1_32KernelTmaWarpSpecializedPingpongEEENS5_IJNSA_ILi64EEESF_SF_EEENS_12float_e4m3_tENS5_IJlSB_lEEESH_SI_NS4_8TiledMMAINS4_8MMA_AtomIJNS4_4SM904GMMA30MMA_64x64x32_F32E4M3E4M3_SS_TNILNSM_7ScaleInE1ELSO_1EEEEEENS4_6LayoutISC_NS5_IJNSA_ILi0EEESS_SS_EEEEENS5_IJNS4_10UnderscoreESV_SV_EEEEENS4_13SM90_TMA_LOADENS4_14ComposedLayoutINS4_7SwizzleILi2ELi4ELi3EEENS4_18smem_ptr_flag_bitsILi8EEENSR_INS5_IJNSA_ILi8EEESF_EEENS5_IJSF_SB_EEEEEEEvNS4_8identityESY_S18_vS19_EENS_8epilogue10collective6detail29Sm90TmaWarpSpecializedAdapterINS1C_15DefaultEpilogueISH_SI_SI_NS1B_6thread17LinearCombinationISH_Li1EffLNS1G_9ScaleType4KindE0ELNS_15FloatRoundStyleE2ESH_EENS1_15EpilogueDefaultEEEEEvvEEEEvNT_6ParamsE --------------------------
	.section	.nv.shared._ZN7cutlass13device_kernelINS_4gemm6kernel13GemmUniversalIN4cute5tupleIJiiiiEEENS1_10collective13CollectiveMmaINS1_37MainloopSm90TmaGmmaWarpSpecializedFP8ILi4ENS5_IJNS4_1CILi1EEESB_SB_EEENS1_32KernelTmaWarpSpecializedPingpongEEENS5_IJNSA_ILi64EEESF_SF_EEENS_12float_e4m3_tENS5_IJlSB_lEEESH_SI_NS4_8TiledMMAINS4_8MMA_AtomIJNS4_4SM904GMMA30MMA_64x64x32_F32E4M3E4M3_SS_TNILNSM_7ScaleInE1ELSO_1EEEEEENS4_6LayoutISC_NS5_IJNSA_ILi0EEESS_SS_EEEEENS5_IJNS4_10UnderscoreESV_SV_EEEEENS4_13SM90_TMA_LOADENS4_14ComposedLayoutINS4_7SwizzleILi2ELi4ELi3EEENS4_18smem_ptr_flag_bitsILi8EEENSR_INS5_IJNSA_ILi8EEESF_EEENS5_IJSF_SB_EEEEEEEvNS4_8identityESY_S18_vS19_EENS_8epilogue10collective6detail29Sm90TmaWarpSpecializedAdapterINS1C_15DefaultEpilogueISH_SI_SI_NS1B_6thread17LinearCombinationISH_Li1EffLNS1G_9ScaleType4KindE0ELNS_15FloatRoundStyleE2ESH_EENS1_15EpilogueDefaultEEEEEvvEEEEvNT_6ParamsE,"aw",@nobits
	.sectionflags	@""
	.align	16
	.zero		1024


//--------------------- .nv.shared.reserved.0     --------------------------
	.section	.nv.shared.reserved.0,"aw",@nobits
	.weak		__nv_reservedSMEM_offset_0_alias
	.size		__nv_reservedSMEM_offset_0_alias, 0, 0
	.other		__nv_reservedSMEM_offset_0_alias,@"STO_CUDA_RESERVED_SHARED STV_DEFAULT"
__nv_reservedSMEM_offset_0_alias:
	.zero		0


//--------------------- .nv.global                --------------------------
	.section	.nv.global,"aw",@nobits
.nv.global:
	.type		_ZN40_INTERNAL_c8359a80_4_k_cu_b763ed75_256094cute1_E,@object
	.size		_ZN40_INTERNAL_c8359a80_4_k_cu_b763ed75_256094cute1_E,(_ZN40_INTERNAL_c8359a80_4_k_cu_b763ed75_256094cuda3std3__45__cpo6cbeginE - _ZN40_INTERNAL_c8359a80_4_k_cu_b763ed75_256094cute1_E)
_ZN40_INTERNAL_c8359a80_4_k_cu_b763ed75_256094cute1_E:
	.zero		1
	.type		_ZN40_INTERNAL_c8359a80_4_k_cu_b763ed75_256094cuda3std3__45__cpo6cbeginE,@object
	.size		_ZN40_INTERNAL_c8359a80_4_k_cu_b763ed75_256094cuda3std3__45__cpo6cbeginE,(_ZN40_INTERNAL_c8359a80_4_k_cu_b763ed75_256094cuda3std3__48in_placeE - _ZN40_INTERNAL_c8359a80_4_k_cu_b763ed75_256094cuda3std3__45__cpo6cbeginE)
_ZN40_INTERNAL_c8359a80_4_k_cu_b763ed75_256094cuda3std3__45__cpo6cbeginE:
	.zero		1
	.type		_ZN40_INTERNAL_c8359a80_4_k_cu_b763ed75_256094cuda3std3__48in_placeE,@object
	.size		_ZN40_INTERNAL_c8359a80_4_k_cu_b763ed75_256094cuda3std3__48in_placeE,(_ZN40_INTERNAL_c8359a80_4_k_cu_b763ed75_256094cuda3std6ranges3__45__cpo9iter_moveE - _ZN40_INTERNAL_c8359a80_4_k_cu_b763ed75_256094cuda3std3__48in_placeE)
_ZN40_INTERNAL_c8359a80_4_k_cu_b763ed75_256094cuda3std3__48in_placeE:
	.zero		1
	.type		_ZN40_INTERNAL_c8359a80_4_k_cu_b763ed75_256094cuda3std6ranges3__45__cpo9iter_moveE,@object
	.size		_ZN40_INTERNAL_c8359a80_4_k_cu_b763ed75_256094cuda3std6ranges3__45__cpo9iter_moveE,(_ZN40_INTERNAL_c8359a80_4_k_cu_b763ed75_256094cuda3std3__45__cpo5beginE - _ZN40_INTERNAL_c8359a80_4_k_cu_b763ed75_256094cuda3std6ranges3__45__cpo9iter_moveE)
_ZN40_INTERNAL_c8359a80_4_k_cu_b763ed75_256094cuda3std6ranges3__45__cpo9iter_moveE:
	.zero		1
	.type		_ZN40_INTERNAL_c8359a80_4_k_cu_b763ed75_256094cuda3std3__45__cpo5beginE,@object
	.size		_ZN40_INTERNAL_c8359a80_4_k_cu_b763ed75_256094cuda3std3__45__cpo5beginE,(_ZN40_INTERNAL_c8359a80_4_k_cu_b763ed75_256094cuda3std3__442_GLOBAL__N__c8359a80_4_k_cu_b763ed75_256096ignoreE - _ZN40_INTERNAL_c8359a80_4_k_cu_b763ed75_256094cuda3std3__45__cpo5beginE)
_ZN40_INTERNAL_c8359a80_4_k_cu_b763ed75_256094cuda3std3__45__cpo5beginE:
	.zero		1
	.type		_ZN40_INTERNAL_c8359a80_4_k_cu_b763ed75_256094cuda3std3__442_GLOBAL__N__c8359a80_4_k_cu_b763ed75_256096ignoreE,@object
	.size		_ZN40_INTERNAL_c8359a80_4_k_cu_b763ed75_256094cuda3std3__442_GLOBAL__N__c8359a80_4_k_cu_b763ed75_256096ignoreE,(_ZN40_INTERNAL_c8359a80_4_k_cu_b763ed75_256094cute7productE - _ZN40_INTERNAL_c8359a80_4_k_cu_b763ed75_256094cuda3std3__442_GLOBAL__N__c8359a80_4_k_cu_b763ed75_256096ignoreE)
_ZN40_INTERNAL_c8359a80_4_k_cu_b763ed75_256094cuda3std3__442_GLOBAL__N__c8359a80_4_k_cu_b763ed75_256096ignoreE:
	.zero		1
	.type		_ZN40_INTERNAL_c8359a80_4_k_cu_b763ed75_256094cute7productE,@object
	.size		_ZN40_INTERNAL_c8359a80_4_k_cu_b763ed75_256094cute7productE,(_ZN40_INTERNAL_c8359a80_4_k_cu_b763ed75_256094cuda3std3__45__cpo3endE - _ZN40_INTERNAL_c8359a80_4_k_cu_b763ed75_256094cute7productE)
_ZN40_INTERNAL_c8359a80_4_k_cu_b763ed75_256094cute7productE:
	.zero		1
	.type		_ZN40_INTERNAL_c8359a80_4_k_cu_b763ed75_256094cuda3std3__45__cpo3endE,@object
	.size		_ZN40_INTERNAL_c8359a80_4_k_cu_b763ed75_256094cuda3std3__45__cpo3endE,(_ZN40_INTERNAL_c8359a80_4_k_cu_b763ed75_256094cuda3std3__419piecewise_constructE - _ZN40_INTERNAL_c8359a80_4_k_cu_b763ed75_256094cuda3std3__45__cpo3endE)
_ZN40_INTERNAL_c8359a80_4_k_cu_b763ed75_256094cuda3std3__45__cpo3endE:
	.zero		1
	.type		_ZN40_INTERNAL_c8359a80_4_k_cu_b763ed75_256094cuda3std3__419piecewise_constructE,@object
	.size		_ZN40_INTERNAL_c8359a80_4_k_cu_b763ed75_256094cuda3std3__419piecewise_constructE,(_ZN40_INTERNAL_c8359a80_4_k_cu_b763ed75_256094cuda3std3__45__cpo4cendE - _ZN40_INTERNAL_c8359a80_4_k_cu_b763ed75_256094cuda3std3__419piecewise_constructE)
_ZN40_INTERNAL_c8359a80_4_k_cu_b763ed75_256094cuda3std3__419piecewise_constructE:
	.zero		1
	.type		_ZN40_INTERNAL_c8359a80_4_k_cu_b763ed75_256094cuda3std3__45__cpo4cendE,@object
	.size		_ZN40_INTERNAL_c8359a80_4_k_cu_b763ed75_256094cuda3std3__45__cpo4cendE,(_ZN40_INTERNAL_c8359a80_4_k_cu_b763ed75_256094cuda3std6ranges3__45__cpo4swapE - _ZN40_INTERNAL_c8359a80_4_k_cu_b763ed75_256094cuda3std3__45__cpo4cendE)
_ZN40_INTERNAL_c8359a80_4_k_cu_b763ed75_256094cuda3std3__45__cpo4cendE:
	.zero		1
	.type		_ZN40_INTERNAL_c8359a80_4_k_cu_b763ed75_256094cuda3std6ranges3__45__cpo4swapE,@object
	.size		_ZN40_INTERNAL_c8359a80_4_k_cu_b763ed75_256094cuda3std6ranges3__45__cpo4swapE,(.L_7 - _ZN40_INTERNAL_c8359a80_4_k_cu_b763ed75_256094cuda3std6ranges3__45__cpo4swapE)
_ZN40_INTERNAL_c8359a80_4_k_cu_b763ed75_256094cuda3std6ranges3__45__cpo4swapE:
	.zero		1
.L_7:


//--------------------- .nv.constant0._ZN7cutlass13device_kernelINS_4gemm6kernel13GemmUniversalIN4cute5tupleIJiiiiEEENS1_10collective13CollectiveMmaINS1_37MainloopSm90TmaGmmaWarpSpecializedFP8ILi4ENS5_IJNS4_1CILi1EEESB_SB_EEENS1_32KernelTmaWarpSpecializedPingpongEEENS5_IJNSA_ILi64EEESF_SF_EEENS_12float_e4m3_tENS5_IJlSB_lEEESH_SI_NS4_8TiledMMAINS4_8MMA_AtomIJNS4_4SM904GMMA30MMA_64x64x32_F32E4M3E4M3_SS_TNILNSM_7ScaleInE1ELSO_1EEEEEENS4_6LayoutISC_NS5_IJNSA_ILi0EEESS_SS_EEEEENS5_IJNS4_10UnderscoreESV_SV_EEEEENS4_13SM90_TMA_LOADENS4_14ComposedLayoutINS4_7SwizzleILi2ELi4ELi3EEENS4_18smem_ptr_flag_bitsILi8EEENSR_INS5_IJNSA_ILi8EEESF_EEENS5_IJSF_SB_EEEEEEEvNS4_8identityESY_S18_vS19_EENS_8epilogue10collective6detail29Sm90TmaWarpSpecializedAdapterINS1C_15DefaultEpilogueISH_SI_SI_NS1B_6thread17LinearCombinationISH_Li1EffLNS1G_9ScaleType4KindE0ELNS_15FloatRoundStyleE2ESH_EENS1_15EpilogueDefaultEEEEEvvEEEEvNT_6ParamsE --------------------------
	.section	.nv.constant0._ZN7cutlass13device_kernelINS_4gemm6kernel13GemmUniversalIN4cute5tupleIJiiiiEEENS1_10collective13CollectiveMmaINS1_37MainloopSm90TmaGmmaWarpSpecializedFP8ILi4ENS5_IJNS4_1CILi1EEESB_SB_EEENS1_32KernelTmaWarpSpecializedPingpongEEENS5_IJNSA_ILi64EEESF_SF_EEENS_12float_e4m3_tENS5_IJlSB_lEEESH_SI_NS4_8TiledMMAINS4_8MMA_AtomIJNS4_4SM904GMMA30MMA_64x64x32_F32E4M3E4M3_SS_TNILNSM_7ScaleInE1ELSO_1EEEEEENS4_6LayoutISC_NS5_IJNSA_ILi0EEESS_SS_EEEEENS5_IJNS4_10UnderscoreESV_SV_EEEEENS4_13SM90_TMA_LOADENS4_14ComposedLayoutINS4_7SwizzleILi2ELi4ELi3EEENS4_18smem_ptr_flag_bitsILi8EEENSR_INS5_IJNSA_ILi8EEESF_EEENS5_IJSF_SB_EEEEEEEvNS4_8identityESY_S18_vS19_EENS_8epilogue10collective6detail29Sm90TmaWarpSpecializedAdapterINS1C_15DefaultEpilogueISH_SI_SI_NS1B_6thread17LinearCombinationISH_Li1EffLNS1G_9ScaleType4KindE0ELNS_15FloatRoundStyleE2ESH_EENS1_15EpilogueDefaultEEEEEvvEEEEvNT_6ParamsE,"a",@progbits
	.sectionflags	@""
	.align	4
.nv.constant0._ZN7cutlass13device_kernelINS_4gemm6kernel13GemmUniversalIN4cute5tupleIJiiiiEEENS1_10collective13CollectiveMmaINS1_37MainloopSm90TmaGmmaWarpSpecializedFP8ILi4ENS5_IJNS4_1CILi1EEESB_SB_EEENS1_32KernelTmaWarpSpecializedPingpongEEENS5_IJNSA_ILi64EEESF_SF_EEENS_12float_e4m3_tENS5_IJlSB_lEEESH_SI_NS4_8TiledMMAINS4_8MMA_AtomIJNS4_4SM904GMMA30MMA_64x64x32_F32E4M3E4M3_SS_TNILNSM_7ScaleInE1ELSO_1EEEEEENS4_6LayoutISC_NS5_IJNSA_ILi0EEESS_SS_EEEEENS5_IJNS4_10UnderscoreESV_SV_EEEEENS4_13SM90_TMA_LOADENS4_14ComposedLayoutINS4_7SwizzleILi2ELi4ELi3EEENS4_18smem_ptr_flag_bitsILi8EEENSR_INS5_IJNSA_ILi8EEESF_EEENS5_IJSF_SB_EEEEEEEvNS4_8identityESY_S18_vS19_EENS_8epilogue10collective6detail29Sm90TmaWarpSpecializedAdapterINS1C_15DefaultEpilogueISH_SI_SI_NS1B_6thread17LinearCombinationISH_Li1EffLNS1G_9ScaleType4KindE0ELNS_15FloatRoundStyleE2ESH_EENS1_15EpilogueDefaultEEEEEvvEEEEvNT_6ParamsE:
	.zero		1664


//--------------------- SYMBOLS --------------------------

	.type		.nv.reservedSmem.offset0,@object
	.size		.nv.reservedSmem.offset0,0x4
